// auto-generated by cutlass_sweep.sparse_gemm — config: {"arch": "sm_90", "cluster_m": 2, "cluster_n": 1, "dtype": "e4m3", "tile_k": 128, "tile_m": 128, "tile_n": 256}
#include "cutlass/cutlass.h"
#include "cutlass/gemm/collective/collective_builder.hpp"
#include "cutlass/gemm/device/gemm_universal_adapter.h"
#include "cutlass/gemm/kernel/gemm_universal.hpp"
#include "cutlass/epilogue/collective/collective_builder.hpp"

using Elem = cutlass::float_e4m3_t;
using Acc  = float;
using TileShape    = cute::Shape<cute::_128, cute::_256, cute::_128>;
using ClusterShape = cute::Shape<cute::_2, cute::_1, cute::_1>;

using CollectiveEpilogue = typename cutlass::epilogue::collective::CollectiveBuilder<
    cutlass::arch::Sm90, cutlass::arch::OpClassSparseTensorOp,
    TileShape, ClusterShape,
    cutlass::epilogue::collective::EpilogueTileAuto,
    Acc, Acc,
    Acc, cutlass::layout::ColumnMajor, 128 / cutlass::sizeof_bits<Acc>::value,
    Acc, cutlass::layout::ColumnMajor, 128 / cutlass::sizeof_bits<Acc>::value,
    cutlass::epilogue::collective::EpilogueScheduleAuto
  >::CollectiveOp;

using CollectiveMainloop = typename cutlass::gemm::collective::CollectiveBuilder<
    cutlass::arch::Sm90, cutlass::arch::OpClassSparseTensorOp,
    Elem, cutlass::layout::RowMajor, 128 / cutlass::sizeof_bits<Elem>::value,
    Elem, cutlass::layout::ColumnMajor, 128 / cutlass::sizeof_bits<Elem>::value,
    Acc,
    TileShape, ClusterShape,
    cutlass::gemm::collective::StageCountAutoCarveout<static_cast<int>(sizeof(typename CollectiveEpilogue::SharedStorage))>,
    cutlass::gemm::collective::KernelScheduleAuto
  >::CollectiveOp;

using GemmKernel = cutlass::gemm::kernel::GemmUniversal<
    cute::Shape<int,int,int,int>,
    CollectiveMainloop,
    CollectiveEpilogue
>;
using Gemm = cutlass::gemm::device::GemmUniversalAdapter<GemmKernel>;

auto* _anchor = &cutlass::device_kernel<GemmKernel>;


// ===== COMPILED SASS (sm_90a) =====

	.target	sm_90a

	.elftype	@"ET_EXEC"


//--------------------- .note.nv.tkinfo           --------------------------
	.section	.note.nv.tkinfo,"",@"SHT_NOTE"
	.sectionflags	@"SHF_NOTE_NV_TKINFO"
	.tkinfo
        /*0018*/ 	.word	0x00000002
        /*0030*/ 	.string	""
        /*0030*/ 	.string	"ptxas"
        /*0030*/ 	.string	"Cuda compilation tools, release 13.0, V13.0.88"
        /*0030*/ 	.string	"Build cuda_13.0.r13.0/compiler.36424714_0"
        /*0030*/ 	.string	"-arch sm_90a -m 64 "



//--------------------- .note.nv.cuinfo           --------------------------
	.section	.note.nv.cuinfo,"",@"SHT_NOTE"
	.sectionflags	@"SHF_NOTE_NV_CUINFO"
        /*0018*/ 	.short	0x0002
        /*001a*/ 	.short	0x005a
        /*001c*/ 	.short	0x0082
	.zero		2


//--------------------- .nv.info                  --------------------------
	.section	.nv.info,"",@"SHT_CUDA_INFO"
	.align	4


	//----- nvinfo : EIATTR_REGCOUNT
	.align		4
        /*0000*/ 	.byte	0x04, 0x2f
        /*0002*/ 	.short	(.L_12 - .L_11)
	.align		4
.L_11:
        /*0004*/ 	.word	index@(_ZN7cutlass13device_kernelINS_4gemm6kernel13GemmUniversalIN4cute5tupleIJiiiiEEENS1_10collective13CollectiveMmaINS1_43MainloopSm90TmaGmmaWarpSpecializedSparseFP8ILi5ENS5_IJNS4_1CILi2EEENSA_ILi1EEESC_EEENS1_35KernelTmaWarpSpecializedCooperativeEEENS5_IJNSA_ILi128EEENSA_ILi256EEESG_EEENS_12float_e4m3_tENS5_IJNS4_6LayoutINS5_IJiNS5_IJSB_iEEEiEEENS5_IJlNS5_IJSC_SB_EEElEEEEENSK_INS5_IJNS5_IJNSA_ILi64EEEiEEENS5_IJSG_iEEEiEEENS5_IJNS5_IJSG_NSA_ILi8192EEEEEENS5_IJSC_lEEElEEEEEEEESJ_NS5_IJlSC_lEEENS4_8TiledMMAINS4_8MMA_AtomIJNS4_4SM904GMMA6SPARSE32GMMA_64x256x64_F32E4M3E4M3_SS_TNILNS14_7ScaleInE1ELS17_1ELNS14_9SparseSelE0EEEEEENSK_ISD_NS5_IJSC_NSA_ILi0EEES1B_EEEEENS5_IJNS4_10UnderscoreES1E_S1E_EEEEENS4_13SM90_TMA_LOADENS4_14ComposedLayoutINS4_7SwizzleILi2ELi4ELi3EEENS4_25smem_sparse_ptr_flag_bitsILi2ELi8EEENSK_INS5_IJNS5_IJSC_NSA_ILi8EEEEEENS5_IJSB_SQ_EEEEEENS5_IJNS5_IJS1B_SG_EEESN_EEEEEEEvNS4_8identityENS4_23SM90_TMA_LOAD_MULTICASTENS1I_INS1J_ILi3ELi4ELi3EEENS4_18smem_ptr_flag_bitsILi8EEENSK_INS5_IJS1N_SG_EEENS5_IJSG_SC_EEEEEEEvS1V_EENS_8epilogue10collective6detail29Sm90TmaWarpSpecializedAdapterINS26_15DefaultEpilogueIfNS5_IJSC_llEEES2A_NS25_6thread17LinearCombinationIfLi1EffLNS2B_9ScaleType4KindE0ELNS_15FloatRoundStyleE2EfEENS1_15EpilogueDefaultEEEEEvvEEEEvNT_6ParamsE)
        /*0008*/ 	.word	0x000000a8


	//----- nvinfo : EIATTR_FRAME_SIZE
	.align		4
.L_12:
        /*000c*/ 	.byte	0x04, 0x11
        /*000e*/ 	.short	(.L_14 - .L_13)
	.align		4
.L_13:
        /*0010*/ 	.word	index@(_ZN7cutlass13device_kernelINS_4gemm6kernel13GemmUniversalIN4cute5tupleIJiiiiEEENS1_10collective13CollectiveMmaINS1_43MainloopSm90TmaGmmaWarpSpecializedSparseFP8ILi5ENS5_IJNS4_1CILi2EEENSA_ILi1EEESC_EEENS1_35KernelTmaWarpSpecializedCooperativeEEENS5_IJNSA_ILi128EEENSA_ILi256EEESG_EEENS_12float_e4m3_tENS5_IJNS4_6LayoutINS5_IJiNS5_IJSB_iEEEiEEENS5_IJlNS5_IJSC_SB_EEElEEEEENSK_INS5_IJNS5_IJNSA_ILi64EEEiEEENS5_IJSG_iEEEiEEENS5_IJNS5_IJSG_NSA_ILi8192EEEEEENS5_IJSC_lEEElEEEEEEEESJ_NS5_IJlSC_lEEENS4_8TiledMMAINS4_8MMA_AtomIJNS4_4SM904GMMA6SPARSE32GMMA_64x256x64_F32E4M3E4M3_SS_TNILNS14_7ScaleInE1ELS17_1ELNS14_9SparseSelE0EEEEEENSK_ISD_NS5_IJSC_NSA_ILi0EEES1B_EEEEENS5_IJNS4_10UnderscoreES1E_S1E_EEEEENS4_13SM90_TMA_LOADENS4_14ComposedLayoutINS4_7SwizzleILi2ELi4ELi3EEENS4_25smem_sparse_ptr_flag_bitsILi2ELi8EEENSK_INS5_IJNS5_IJSC_NSA_ILi8EEEEEENS5_IJSB_SQ_EEEEEENS5_IJNS5_IJS1B_SG_EEESN_EEEEEEEvNS4_8identityENS4_23SM90_TMA_LOAD_MULTICASTENS1I_INS1J_ILi3ELi4ELi3EEENS4_18smem_ptr_flag_bitsILi8EEENSK_INS5_IJS1N_SG_EEENS5_IJSG_SC_EEEEEEEvS1V_EENS_8epilogue10collective6detail29Sm90TmaWarpSpecializedAdapterINS26_15DefaultEpilogueIfNS5_IJSC_llEEES2A_NS25_6thread17LinearCombinationIfLi1EffLNS2B_9ScaleType4KindE0ELNS_15FloatRoundStyleE2EfEENS1_15EpilogueDefaultEEEEEvvEEEEvNT_6ParamsE)
        /*0014*/ 	.word	0x00000108


	//----- nvinfo : EIATTR_MIN_STACK_SIZE
	.align		4
.L_14:
        /*0018*/ 	.byte	0x04, 0x12
        /*001a*/ 	.short	(.L_16 - .L_15)
	.align		4
.L_15:
        /*001c*/ 	.word	index@(_ZN7cutlass13device_kernelINS_4gemm6kernel13GemmUniversalIN4cute5tupleIJiiiiEEENS1_10collective13CollectiveMmaINS1_43MainloopSm90TmaGmmaWarpSpecializedSparseFP8ILi5ENS5_IJNS4_1CILi2EEENSA_ILi1EEESC_EEENS1_35KernelTmaWarpSpecializedCooperativeEEENS5_IJNSA_ILi128EEENSA_ILi256EEESG_EEENS_12float_e4m3_tENS5_IJNS4_6LayoutINS5_IJiNS5_IJSB_iEEEiEEENS5_IJlNS5_IJSC_SB_EEElEEEEENSK_INS5_IJNS5_IJNSA_ILi64EEEiEEENS5_IJSG_iEEEiEEENS5_IJNS5_IJSG_NSA_ILi8192EEEEEENS5_IJSC_lEEElEEEEEEEESJ_NS5_IJlSC_lEEENS4_8TiledMMAINS4_8MMA_AtomIJNS4_4SM904GMMA6SPARSE32GMMA_64x256x64_F32E4M3E4M3_SS_TNILNS14_7ScaleInE1ELS17_1ELNS14_9SparseSelE0EEEEEENSK_ISD_NS5_IJSC_NSA_ILi0EEES1B_EEEEENS5_IJNS4_10UnderscoreES1E_S1E_EEEEENS4_13SM90_TMA_LOADENS4_14ComposedLayoutINS4_7SwizzleILi2ELi4ELi3EEENS4_25smem_sparse_ptr_flag_bitsILi2ELi8EEENSK_INS5_IJNS5_IJSC_NSA_ILi8EEEEEENS5_IJSB_SQ_EEEEEENS5_IJNS5_IJS1B_SG_EEESN_EEEEEEEvNS4_8identityENS4_23SM90_TMA_LOAD_MULTICASTENS1I_INS1J_ILi3ELi4ELi3EEENS4_18smem_ptr_flag_bitsILi8EEENSK_INS5_IJS1N_SG_EEENS5_IJSG_SC_EEEEEEEvS1V_EENS_8epilogue10collective6detail29Sm90TmaWarpSpecializedAdapterINS26_15DefaultEpilogueIfNS5_IJSC_llEEES2A_NS25_6thread17LinearCombinationIfLi1EffLNS2B_9ScaleType4KindE0ELNS_15FloatRoundStyleE2EfEENS1_15EpilogueDefaultEEEEEvvEEEEvNT_6ParamsE)
        /*0020*/ 	.word	0x00000108
.L_16:


//--------------------- .nv.compat                --------------------------
	.section	.nv.compat,"",@"SHT_CUDA_COMPAT_INFO"
	.align	4
        /*0000*/ 	.byte	0x02, 0x09, 0x01, 0x00, 0x02, 0x02, 0x04, 0x00, 0x02, 0x05, 0x05, 0x00, 0x03, 0x07, 0x01, 0x01
        /*0010*/ 	.byte	0x02, 0x03, 0x01, 0x00, 0x02, 0x06, 0x01, 0x00, 0x04, 0x0b, 0x08, 0x00, 0x00, 0x00, 0x00, 0x00
        /*0020*/ 	.byte	0x00, 0x00, 0x00, 0x00


//--------------------- .nv.info._ZN7cutlass13device_kernelINS_4gemm6kernel13GemmUniversalIN4cute5tupleIJiiiiEEENS1_10collective13CollectiveMmaINS1_43MainloopSm90TmaGmmaWarpSpecializedSparseFP8ILi5ENS5_IJNS4_1CILi2EEENSA_ILi1EEESC_EEENS1_35KernelTmaWarpSpecializedCooperativeEEENS5_IJNSA_ILi128EEENSA_ILi256EEESG_EEENS_12float_e4m3_tENS5_IJNS4_6LayoutINS5_IJiNS5_IJSB_iEEEiEEENS5_IJlNS5_IJSC_SB_EEElEEEEENSK_INS5_IJNS5_IJNSA_ILi64EEEiEEENS5_IJSG_iEEEiEEENS5_IJNS5_IJSG_NSA_ILi8192EEEEEENS5_IJSC_lEEElEEEEEEEESJ_NS5_IJlSC_lEEENS4_8TiledMMAINS4_8MMA_AtomIJNS4_4SM904GMMA6SPARSE32GMMA_64x256x64_F32E4M3E4M3_SS_TNILNS14_7ScaleInE1ELS17_1ELNS14_9SparseSelE0EEEEEENSK_ISD_NS5_IJSC_NSA_ILi0EEES1B_EEEEENS5_IJNS4_10UnderscoreES1E_S1E_EEEEENS4_13SM90_TMA_LOADENS4_14ComposedLayoutINS4_7SwizzleILi2ELi4ELi3EEENS4_25smem_sparse_ptr_flag_bitsILi2ELi8EEENSK_INS5_IJNS5_IJSC_NSA_ILi8EEEEEENS5_IJSB_SQ_EEEEEENS5_IJNS5_IJS1B_SG_EEESN_EEEEEEEvNS4_8identityENS4_23SM90_TMA_LOAD_MULTICASTENS1I_INS1J_ILi3ELi4ELi3EEENS4_18smem_ptr_flag_bitsILi8EEENSK_INS5_IJS1N_SG_EEENS5_IJSG_SC_EEEEEEEvS1V_EENS_8epilogue10collective6detail29Sm90TmaWarpSpecializedAdapterINS26_15DefaultEpilogueIfNS5_IJSC_llEEES2A_NS25_6thread17LinearCombinationIfLi1EffLNS2B_9ScaleType4KindE0ELNS_15FloatRoundStyleE2EfEENS1_15EpilogueDefaultEEEEEvvEEEEvNT_6ParamsE --------------------------
	.section	.nv.info._ZN7cutlass13device_kernelINS_4gemm6kernel13GemmUniversalIN4cute5tupleIJiiiiEEENS1_10collective13CollectiveMmaINS1_43MainloopSm90TmaGmmaWarpSpecializedSparseFP8ILi5ENS5_IJNS4_1CILi2EEENSA_ILi1EEESC_EEENS1_35KernelTmaWarpSpecializedCooperativeEEENS5_IJNSA_ILi128EEENSA_ILi256EEESG_EEENS_12float_e4m3_tENS5_IJNS4_6LayoutINS5_IJiNS5_IJSB_iEEEiEEENS5_IJlNS5_IJSC_SB_EEElEEEEENSK_INS5_IJNS5_IJNSA_ILi64EEEiEEENS5_IJSG_iEEEiEEENS5_IJNS5_IJSG_NSA_ILi8192EEEEEENS5_IJSC_lEEElEEEEEEEESJ_NS5_IJlSC_lEEENS4_8TiledMMAINS4_8MMA_AtomIJNS4_4SM904GMMA6SPARSE32GMMA_64x256x64_F32E4M3E4M3_SS_TNILNS14_7ScaleInE1ELS17_1ELNS14_9SparseSelE0EEEEEENSK_ISD_NS5_IJSC_NSA_ILi0EEES1B_EEEEENS5_IJNS4_10UnderscoreES1E_S1E_EEEEENS4_13SM90_TMA_LOADENS4_14ComposedLayoutINS4_7SwizzleILi2ELi4ELi3EEENS4_25smem_sparse_ptr_flag_bitsILi2ELi8EEENSK_INS5_IJNS5_IJSC_NSA_ILi8EEEEEENS5_IJSB_SQ_EEEEEENS5_IJNS5_IJS1B_SG_EEESN_EEEEEEEvNS4_8identityENS4_23SM90_TMA_LOAD_MULTICASTENS1I_INS1J_ILi3ELi4ELi3EEENS4_18smem_ptr_flag_bitsILi8EEENSK_INS5_IJS1N_SG_EEENS5_IJSG_SC_EEEEEEEvS1V_EENS_8epilogue10collective6detail29Sm90TmaWarpSpecializedAdapterINS26_15DefaultEpilogueIfNS5_IJSC_llEEES2A_NS25_6thread17LinearCombinationIfLi1EffLNS2B_9ScaleType4KindE0ELNS_15FloatRoundStyleE2EfEENS1_15EpilogueDefaultEEEEEvvEEEEvNT_6ParamsE,"",@"SHT_CUDA_INFO"
	.sectionflags	@""
	.align	4


	//----- nvinfo : EIATTR_CUDA_API_VERSION
	.align		4
        /*0000*/ 	.byte	0x04, 0x37
        /*0002*/ 	.short	(.L_18 - .L_17)
.L_17:
        /*0004*/ 	.word	0x00000082


	//----- nvinfo : EIATTR_KPARAM_INFO
	.align		4
.L_18:
        /*0008*/ 	.byte	0x04, 0x17
        /*000a*/ 	.short	(.L_20 - .L_19)
.L_19:
        /*000c*/ 	.word	0x00000000
        /*0010*/ 	.short	0x0000
        /*0012*/ 	.short	0x0070
        /*0014*/ 	.byte	0x00, 0xf0, 0x01, 0x14


	//----- nvinfo : EIATTR_SPARSE_MMA_MASK
	.align		4
.L_20:
        /*0018*/ 	.byte	0x03, 0x50
        /*001a*/ 	.short	0x0001


	//----- nvinfo : EIATTR_MAXREG_COUNT
	.align		4
        /*001c*/ 	.byte	0x03, 0x1b
        /*001e*/ 	.short	0x00a8


	//----- nvinfo : EIATTR_NUM_BARRIERS
	.align		4
        /*0020*/ 	.byte	0x02, 0x4c
        /*0022*/ 	.byte	0x01
	.zero		1


	//----- nvinfo : EIATTR_ANNOTATIONS
	.align		4
        /*0024*/ 	.byte	0x04, 0x55
        /*0026*/ 	.short	(.L_22 - .L_21)


	//   ....[0]....
.L_21:
        /*0028*/ 	.word	0x00000001
        /*002c*/ 	.byte	0x70, 0x07, 0x00, 0x00, 0x01, 0x00, 0x00, 0x00, 0x20, 0x08, 0x00, 0x00, 0x01, 0x00, 0x00, 0x00
        /* <DEDUP_REMOVED lines=193> */
        /*0c4c*/ 	.byte	0xa0, 0x0f, 0x01, 0x00


	//----- nvinfo : EIATTR_MERCURY_ISA_VERSION
	.align		4
.L_22:
        /*0c50*/ 	.byte	0x03, 0x5f
        /*0c52*/ 	.short	0x0101


	//----- nvinfo : EIATTR_INT_WARP_WIDE_INSTR_OFFSETS
	.align		4
        /*0c54*/ 	.byte	0x04, 0x31
        /*0c56*/ 	.short	(.L_24 - .L_23)


	//   ....[0]....
.L_23:
        /*0c58*/ 	.word	0x00000590


	//   ....[1]....
        /*0c5c*/ 	.word	0x000005b0


	//   ....[2]....
        /*0c60*/ 	.word	0x00000730


	//----- nvinfo : EIATTR_COOP_GROUP_MASK_REGIDS
	.align		4
.L_24:
        /*0c64*/ 	.byte	0x04, 0x29
        /*0c66*/ 	.short	(.L_26 - .L_25)


	//   ....[0]....
.L_25:
        /*0c68*/ 	.word	0xffffffff


	//   ....[1]....
        /*0c6c*/ 	.word	0xffffffff


	//   ....[2]....
        /*0c70*/ 	.word	0xffffffff


	//   ....[3]....
        /*0c74*/ 	.word	0xffffffff


	//   ....[4]....
        /*0c78*/ 	.word	0xffffffff


	//   ....[5]....
        /*0c7c*/ 	.word	0xffffffff


	//----- nvinfo : EIATTR_COOP_GROUP_INSTR_OFFSETS
	.align		4
.L_26:
        /*0c80*/ 	.byte	0x04, 0x28
        /*0c82*/ 	.short	(.L_28 - .L_27)


	//   ....[0]....
.L_27:
        /*0c84*/ 	.word	0x00000070


	//   ....[1]....
        /*0c88*/ 	.word	0x00000080


	//   ....[2]....
        /*0c8c*/ 	.word	0x000001d0


	//   ....[3]....
        /*0c90*/ 	.word	0x00000420


	//   ....[4]....
        /*0c94*/ 	.word	0x00000890


	//   ....[5]....
        /*0c98*/ 	.word	0x00001900


	//----- nvinfo : EIATTR_REG_RECONFIG
	.align		4
.L_28:
        /*0c9c*/ 	.byte	0x01, 0x54
	.zero		2


	//----- nvinfo : EIATTR_MBARRIER_INSTR_OFFSETS
	.align		4
        /*0ca0*/ 	.byte	0x04, 0x39
        /*0ca2*/ 	.short	(.L_30 - .L_29)


	//   ....[0]....
.L_29:
        /*0ca4*/ 	.word	0x00000350
        /*0ca8*/ 	.word	0x000000ff
        /*0cac*/ 	.word	0x00000000
        /*0cb0*/ 	.short	0x0100
        /*0cb2*/ 	.byte	0x09
	.zero		1


	//   ....[1]....
        /*0cb4*/ 	.word	0x00000360
        /*0cb8*/ 	.word	0x000000ff
        /*0cbc*/ 	.word	0x00000028
        /*0cc0*/ 	.short	0x0100
        /*0cc2*/ 	.byte	0x09
	.zero		1


	//   ....[2]....
        /*0cc4*/ 	.word	0x00000370
        /*0cc8*/ 	.word	0x000000ff
        /*0ccc*/ 	.word	0x00000008
        /*0cd0*/ 	.short	0x0100
        /*0cd2*/ 	.byte	0x09
	.zero		1


	//   ....[3]....
        /*0cd4*/ 	.word	0x00000380
        /*0cd8*/ 	.word	0x000000ff
        /*0cdc*/ 	.word	0x00000030
        /*0ce0*/ 	.short	0x0100
        /*0ce2*/ 	.byte	0x09
	.zero		1


	//   ....[4]....
        /*0ce4*/ 	.word	0x00000390
        /*0ce8*/ 	.word	0x000000ff
        /*0cec*/ 	.word	0x00000010
        /*0cf0*/ 	.short	0x0100
        /*0cf2*/ 	.byte	0x09
	.zero		1


	//   ....[5]....
        /*0cf4*/ 	.word	0x000003a0
        /*0cf8*/ 	.word	0x000000ff
        /*0cfc*/ 	.word	0x00000038
        /*0d00*/ 	.short	0x0100
        /*0d02*/ 	.byte	0x09
	.zero		1


	//   ....[6]....
        /*0d04*/ 	.word	0x000003b0
        /*0d08*/ 	.word	0x000000ff
        /*0d0c*/ 	.word	0x00000018
        /*0d10*/ 	.short	0x0100
        /*0d12*/ 	.byte	0x09
	.zero		1


	//   ....[7]....
        /*0d14*/ 	.word	0x000003c0
        /*0d18*/ 	.word	0x000000ff
        /*0d1c*/ 	.word	0x00000040
        /*0d20*/ 	.short	0x0100
        /*0d22*/ 	.byte	0x09
	.zero		1


	//   ....[8]....
        /*0d24*/ 	.word	0x000003d0
        /*0d28*/ 	.word	0x000000ff
        /*0d2c*/ 	.word	0x00000020
        /*0d30*/ 	.short	0x0100
        /*0d32*/ 	.byte	0x09
	.zero		1


	//   ....[9]....
        /*0d34*/ 	.word	0x000003e0
        /*0d38*/ 	.word	0x000000ff
        /*0d3c*/ 	.word	0x00000048
        /*0d40*/ 	.short	0x0100
        /*0d42*/ 	.byte	0x09
	.zero		1


	//   ....[10]....
        /*0d44*/ 	.word	0x000007c0
        /*0d48*/ 	.word	0x000000ff
        /*0d4c*/ 	.word	0x00000060
        /*0d50*/ 	.short	0x0100
        /*0d52*/ 	.byte	0x06
	.zero		1


	//   ....[11]....
        /*0d54*/ 	.word	0x00000830
        /*0d58*/ 	.word	0x000000ff
        /*0d5c*/ 	.word	0x00000068
        /*0d60*/ 	.short	0x0100
        /*0d62*/ 	.byte	0x06
	.zero		1


	//   ....[12]....
        /*0d64*/ 	.word	0x00001ec0
        /*0d68*/ 	.word	0x000000ff
        /*0d6c*/ 	.word	0x00000000
        /*0d70*/ 	.short	0x010a
        /*0d72*/ 	.byte	0x08
	.zero		1


	//   ....[13]....
        /*0d74*/ 	.word	0x00001f00
        /*0d78*/ 	.word	0x000000ff
        /*0d7c*/ 	.word	0x00000000
        /*0d80*/ 	.short	0x010a
        /*0d82*/ 	.byte	0x08
	.zero		1


	//   ....[14]....
        /*0d84*/ 	.word	0x000030c0
        /*0d88*/ 	.word	0x00000098
        /*0d8c*/ 	.word	0x00000000
        /*0d90*/ 	.short	0x0101
        /*0d92*/ 	.byte	0x3f
	.zero		1


	//   ....[15]....
        /*0d94*/ 	.word	0x00010a50
        /*0d98*/ 	.word	0x0000000d
        /*0d9c*/ 	.word	0x00000028
        /*0da0*/ 	.short	0x010a
        /*0da2*/ 	.byte	0x3f
	.zero		1


	//   ....[16]....
        /*0da4*/ 	.word	0x00010ef0
        /*0da8*/ 	.word	0x00000004
        /*0dac*/ 	.word	0x00000068
        /*0db0*/ 	.short	0x0101
        /*0db2*/ 	.byte	0x3f
	.zero		1


	//   ....[17]....
        /*0db4*/ 	.word	0x00011660
        /*0db8*/ 	.word	0x00000005
        /*0dbc*/ 	.word	0x00000000
        /*0dc0*/ 	.short	0x010a
        /*0dc2*/ 	.byte	0x3f
	.zero		1


	//   ....[18]....
        /*0dc4*/ 	.word	0x000116e0
        /*0dc8*/ 	.word	0x00000007
        /*0dcc*/ 	.word	0x00000000
        /*0dd0*/ 	.short	0x010a
        /*0dd2*/ 	.byte	0x3f
	.zero		1


	//   ....[19]....
        /*0dd4*/ 	.word	0x00011770
        /*0dd8*/ 	.word	0x00000006
        /*0ddc*/ 	.word	0x00000000
        /*0de0*/ 	.short	0x010a
        /*0de2*/ 	.byte	0x3f
	.zero		1


	//   ....[20]....
        /*0de4*/ 	.word	0x00011800
        /*0de8*/ 	.word	0x00000007
        /*0dec*/ 	.word	0x00000000
        /*0df0*/ 	.short	0x010a
        /*0df2*/ 	.byte	0x3f
	.zero		1


	//   ....[21]....
        /*0df4*/ 	.word	0x00011890
        /*0df8*/ 	.word	0x00000003
        /*0dfc*/ 	.word	0x00000000
        /*0e00*/ 	.short	0x010a
        /*0e02*/ 	.byte	0x3f
	.zero		1


	//   ....[22]....
        /*0e04*/ 	.word	0x00011900
        /*0e08*/ 	.word	0x00000099
        /*0e0c*/ 	.word	0x00000000
        /*0e10*/ 	.short	0x010a
        /*0e12*/ 	.byte	0x3f
	.zero		1


	//   ....[23]....
        /*0e14*/ 	.word	0x000119d0
        /*0e18*/ 	.word	0x0000000d
        /*0e1c*/ 	.word	0x00000028
        /*0e20*/ 	.short	0x010a
        /*0e22*/ 	.byte	0x3f
	.zero		1


	//   ....[24]....
        /*0e24*/ 	.word	0x00011aa0
        /*0e28*/ 	.word	0x00000005
        /*0e2c*/ 	.word	0x00000000
        /*0e30*/ 	.short	0x010a
        /*0e32*/ 	.byte	0x3f
	.zero		1


	//   ....[25]....
        /*0e34*/ 	.word	0x00011af0
        /*0e38*/ 	.word	0x00000007
        /*0e3c*/ 	.word	0x00000000
        /*0e40*/ 	.short	0x010a
        /*0e42*/ 	.byte	0x3f
	.zero		1


	//   ....[26]....
        /*0e44*/ 	.word	0x00011b40
        /*0e48*/ 	.word	0x00000006
        /*0e4c*/ 	.word	0x00000000
        /*0e50*/ 	.short	0x010a
        /*0e52*/ 	.byte	0x3f
	.zero		1


	//   ....[27]....
        /*0e54*/ 	.word	0x00011b90
        /*0e58*/ 	.word	0x00000007
        /*0e5c*/ 	.word	0x00000000
        /*0e60*/ 	.short	0x010a
        /*0e62*/ 	.byte	0x3f
	.zero		1


	//----- nvinfo : EIATTR_NUM_MBARRIERS
	.align		4
.L_30:
        /*0e64*/ 	.byte	0x03, 0x38
        /*0e66*/ 	.short	0x000c


	//----- nvinfo : EIATTR_EXIT_INSTR_OFFSETS
	.align		4
        /*0e68*/ 	.byte	0x04, 0x1c
        /*0e6a*/ 	.short	(.L_32 - .L_31)


	//   ....[0]....
.L_31:
        /*0e6c*/ 	.word	0x00000a20


	//   ....[1]....
        /*0e70*/ 	.word	0x000012b0


	//   ....[2]....
        /*0e74*/ 	.word	0x00010100


	//   ....[3]....
        /*0e78*/ 	.word	0x00010690


	//   ....[4]....
        /*0e7c*/ 	.word	0x000118e0


	//----- nvinfo : EIATTR_MAX_THREADS
	.align		4
.L_32:
        /*0e80*/ 	.byte	0x04, 0x05
        /*0e82*/ 	.short	(.L_34 - .L_33)
.L_33:
        /*0e84*/ 	.word	0x00000180
        /*0e88*/ 	.word	0x00000001
        /*0e8c*/ 	.word	0x00000001


	//----- nvinfo : EIATTR_CRS_STACK_SIZE
	.align		4
.L_34:
        /*0e90*/ 	.byte	0x04, 0x1e
        /*0e92*/ 	.short	(.L_36 - .L_35)
.L_35:
        /*0e94*/ 	.word	0x00000000


	//----- nvinfo : EIATTR_CBANK_PARAM_SIZE
	.align		4
.L_36:
        /*0e98*/ 	.byte	0x03, 0x19
        /*0e9a*/ 	.short	0x0570


	//----- nvinfo : EIATTR_PARAM_CBANK
	.align		4
        /*0e9c*/ 	.byte	0x04, 0x0a
        /*0e9e*/ 	.short	(.L_38 - .L_37)
	.align		4
.L_37:
        /*0ea0*/ 	.word	index@(.nv.constant0._ZN7cutlass13device_kernelINS_4gemm6kernel13GemmUniversalIN4cute5tupleIJiiiiEEENS1_10collective13CollectiveMmaINS1_43MainloopSm90TmaGmmaWarpSpecializedSparseFP8ILi5ENS5_IJNS4_1CILi2EEENSA_ILi1EEESC_EEENS1_35KernelTmaWarpSpecializedCooperativeEEENS5_IJNSA_ILi128EEENSA_ILi256EEESG_EEENS_12float_e4m3_tENS5_IJNS4_6LayoutINS5_IJiNS5_IJSB_iEEEiEEENS5_IJlNS5_IJSC_SB_EEElEEEEENSK_INS5_IJNS5_IJNSA_ILi64EEEiEEENS5_IJSG_iEEEiEEENS5_IJNS5_IJSG_NSA_ILi8192EEEEEENS5_IJSC_lEEElEEEEEEEESJ_NS5_IJlSC_lEEENS4_8TiledMMAINS4_8MMA_AtomIJNS4_4SM904GMMA6SPARSE32GMMA_64x256x64_F32E4M3E4M3_SS_TNILNS14_7ScaleInE1ELS17_1ELNS14_9SparseSelE0EEEEEENSK_ISD_NS5_IJSC_NSA_ILi0EEES1B_EEEEENS5_IJNS4_10UnderscoreES1E_S1E_EEEEENS4_13SM90_TMA_LOADENS4_14ComposedLayoutINS4_7SwizzleILi2ELi4ELi3EEENS4_25smem_sparse_ptr_flag_bitsILi2ELi8EEENSK_INS5_IJNS5_IJSC_NSA_ILi8EEEEEENS5_IJSB_SQ_EEEEEENS5_IJNS5_IJS1B_SG_EEESN_EEEEEEEvNS4_8identityENS4_23SM90_TMA_LOAD_MULTICASTENS1I_INS1J_ILi3ELi4ELi3EEENS4_18smem_ptr_flag_bitsILi8EEENSK_INS5_IJS1N_SG_EEENS5_IJSG_SC_EEEEEEEvS1V_EENS_8epilogue10collective6detail29Sm90TmaWarpSpecializedAdapterINS26_15DefaultEpilogueIfNS5_IJSC_llEEES2A_NS25_6thread17LinearCombinationIfLi1EffLNS2B_9ScaleType4KindE0ELNS_15FloatRoundStyleE2EfEENS1_15EpilogueDefaultEEEEEvvEEEEvNT_6ParamsE)
        /*0ea4*/ 	.short	0x0210
        /*0ea6*/ 	.short	0x0570


	//----- nvinfo : EIATTR_SW_WAR
	.align		4
.L_38:
        /*0ea8*/ 	.byte	0x04, 0x36
        /*0eaa*/ 	.short	(.L_40 - .L_39)
.L_39:
        /*0eac*/ 	.word	0x00000008
.L_40:


//--------------------- .nv.callgraph             --------------------------
	.section	.nv.callgraph,"",@"SHT_CUDA_CALLGRAPH"
	.align	4
	.sectionentsize	8
	.align		4
        /*0000*/ 	.word	0x00000000
	.align		4
        /*0004*/ 	.word	0xffffffff
	.align		4
        /*0008*/ 	.word	0x00000000
	.align		4
        /*000c*/ 	.word	0xfffffffe
	.align		4
        /*0010*/ 	.word	0x00000000
	.align		4
        /*0014*/ 	.word	0xfffffffd
	.align		4
        /*0018*/ 	.word	0x00000000
	.align		4
        /*001c*/ 	.word	0xfffffffc


//--------------------- .nv.constant4             --------------------------
	.section	.nv.constant4,"a",@progbits
	.align	8
	.align		8
.nv.constant4:
        /*0000*/ 	.dword	_ZN39_INTERNAL_ad7ec2de_4_k_cu_3c33792d_37844cuda3std3__45__cpo5beginE
	.align		8
        /*0008*/ 	.dword	_ZN39_INTERNAL_ad7ec2de_4_k_cu_3c33792d_37844cuda3std3__45__cpo3endE
	.align		8
        /*0010*/ 	.dword	_ZN39_INTERNAL_ad7ec2de_4_k_cu_3c33792d_37844cuda3std3__45__cpo6cbeginE
	.align		8
        /*0018*/ 	.dword	_ZN39_INTERNAL_ad7ec2de_4_k_cu_3c33792d_37844cuda3std3__45__cpo4cendE
	.align		8
        /*0020*/ 	.dword	_ZN39_INTERNAL_ad7ec2de_4_k_cu_3c33792d_37844cuda3std3__441_GLOBAL__N__ad7ec2de_4_k_cu_3c33792d_37846ignoreE
	.align		8
        /*0028*/ 	.dword	_ZN39_INTERNAL_ad7ec2de_4_k_cu_3c33792d_37844cuda3std3__419piecewise_constructE
	.align		8
        /*0030*/ 	.dword	_ZN39_INTERNAL_ad7ec2de_4_k_cu_3c33792d_37844cuda3std3__48in_placeE
	.align		8
        /*0038*/ 	.dword	_ZN39_INTERNAL_ad7ec2de_4_k_cu_3c33792d_37844cuda3std6ranges3__45__cpo4swapE
	.align		8
        /*0040*/ 	.dword	_ZN39_INTERNAL_ad7ec2de_4_k_cu_3c33792d_37844cuda3std6ranges3__45__cpo9iter_moveE
	.align		8
        /*0048*/ 	.dword	_ZN39_INTERNAL_ad7ec2de_4_k_cu_3c33792d_37844cute7productE
	.align		8
        /*0050*/ 	.dword	_ZN39_INTERNAL_ad7ec2de_4_k_cu_3c33792d_37844cute1_E


//--------------------- .text._ZN7cutlass13device_kernelINS_4gemm6kernel13GemmUniversalIN4cute5tupleIJiiiiEEENS1_10collective13CollectiveMmaINS1_43MainloopSm90TmaGmmaWarpSpecializedSparseFP8ILi5ENS5_IJNS4_1CILi2EEENSA_ILi1EEESC_EEENS1_35KernelTmaWarpSpecializedCooperativeEEENS5_IJNSA_ILi128EEENSA_ILi256EEESG_EEENS_12float_e4m3_tENS5_IJNS4_6LayoutINS5_IJiNS5_IJSB_iEEEiEEENS5_IJlNS5_IJSC_SB_EEElEEEEENSK_INS5_IJNS5_IJNSA_ILi64EEEiEEENS5_IJSG_iEEEiEEENS5_IJNS5_IJSG_NSA_ILi8192EEEEEENS5_IJSC_lEEElEEEEEEEESJ_NS5_IJlSC_lEEENS4_8TiledMMAINS4_8MMA_AtomIJNS4_4SM904GMMA6SPARSE32GMMA_64x256x64_F32E4M3E4M3_SS_TNILNS14_7ScaleInE1ELS17_1ELNS14_9SparseSelE0EEEEEENSK_ISD_NS5_IJSC_NSA_ILi0EEES1B_EEEEENS5_IJNS4_10UnderscoreES1E_S1E_EEEEENS4_13SM90_TMA_LOADENS4_14ComposedLayoutINS4_7SwizzleILi2ELi4ELi3EEENS4_25smem_sparse_ptr_flag_bitsILi2ELi8EEENSK_INS5_IJNS5_IJSC_NSA_ILi8EEEEEENS5_IJSB_SQ_EEEEEENS5_IJNS5_IJS1B_SG_EEESN_EEEEEEEvNS4_8identityENS4_23SM90_TMA_LOAD_MULTICASTENS1I_INS1J_ILi3ELi4ELi3EEENS4_18smem_ptr_flag_bitsILi8EEENSK_INS5_IJS1N_SG_EEENS5_IJSG_SC_EEEEEEEvS1V_EENS_8epilogue10collective6detail29Sm90TmaWarpSpecializedAdapterINS26_15DefaultEpilogueIfNS5_IJSC_llEEES2A_NS25_6thread17LinearCombinationIfLi1EffLNS2B_9ScaleType4KindE0ELNS_15FloatRoundStyleE2EfEENS1_15EpilogueDefaultEEEEEvvEEEEvNT_6ParamsE --------------------------
	.section	.text._ZN7cutlass13device_kernelINS_4gemm6kernel13GemmUniversalIN4cute5tupleIJiiiiEEENS1_10collective13CollectiveMmaINS1_43MainloopSm90TmaGmmaWarpSpecializedSparseFP8ILi5ENS5_IJNS4_1CILi2EEENSA_ILi1EEESC_EEENS1_35KernelTmaWarpSpecializedCooperativeEEENS5_IJNSA_ILi128EEENSA_ILi256EEESG_EEENS_12float_e4m3_tENS5_IJNS4_6LayoutINS5_IJiNS5_IJSB_iEEEiEEENS5_IJlNS5_IJSC_SB_EEElEEEEENSK_INS5_IJNS5_IJNSA_ILi64EEEiEEENS5_IJSG_iEEEiEEENS5_IJNS5_IJSG_NSA_ILi8192EEEEEENS5_IJSC_lEEElEEEEEEEESJ_NS5_IJlSC_lEEENS4_8TiledMMAINS4_8MMA_AtomIJNS4_4SM904GMMA6SPARSE32GMMA_64x256x64_F32E4M3E4M3_SS_TNILNS14_7ScaleInE1ELS17_1ELNS14_9SparseSelE0EEEEEENSK_ISD_NS5_IJSC_NSA_ILi0EEES1B_EEEEENS5_IJNS4_10UnderscoreES1E_S1E_EEEEENS4_13SM90_TMA_LOADENS4_14ComposedLayoutINS4_7SwizzleILi2ELi4ELi3EEENS4_25smem_sparse_ptr_flag_bitsILi2ELi8EEENSK_INS5_IJNS5_IJSC_NSA_ILi8EEEEEENS5_IJSB_SQ_EEEEEENS5_IJNS5_IJS1B_SG_EEESN_EEEEEEEvNS4_8identityENS4_23SM90_TMA_LOAD_MULTICASTENS1I_INS1J_ILi3ELi4ELi3EEENS4_18smem_ptr_flag_bitsILi8EEENSK_INS5_IJS1N_SG_EEENS5_IJSG_SC_EEEEEEEvS1V_EENS_8epilogue10collective6detail29Sm90TmaWarpSpecializedAdapterINS26_15DefaultEpilogueIfNS5_IJSC_llEEES2A_NS25_6thread17LinearCombinationIfLi1EffLNS2B_9ScaleType4KindE0ELNS_15FloatRoundStyleE2EfEENS1_15EpilogueDefaultEEEEEvvEEEEvNT_6ParamsE,"ax",@progbits
	.align	128
.text._ZN7cutlass13device_kernelINS_4gemm6kernel13GemmUniversalIN4cute5tupleIJiiiiEEENS1_10collective13CollectiveMmaINS1_43MainloopSm90TmaGmmaWarpSpecializedSparseFP8ILi5ENS5_IJNS4_1CILi2EEENSA_ILi1EEESC_EEENS1_35KernelTmaWarpSpecializedCooperativeEEENS5_IJNSA_ILi128EEENSA_ILi256EEESG_EEENS_12float_e4m3_tENS5_IJNS4_6LayoutINS5_IJiNS5_IJSB_iEEEiEEENS5_IJlNS5_IJSC_SB_EEElEEEEENSK_INS5_IJNS5_IJNSA_ILi64EEEiEEENS5_IJSG_iEEEiEEENS5_IJNS5_IJSG_NSA_ILi8192EEEEEENS5_IJSC_lEEElEEEEEEEESJ_NS5_IJlSC_lEEENS4_8TiledMMAINS4_8MMA_AtomIJNS4_4SM904GMMA6SPARSE32GMMA_64x256x64_F32E4M3E4M3_SS_TNILNS14_7ScaleInE1ELS17_1ELNS14_9SparseSelE0EEEEEENSK_ISD_NS5_IJSC_NSA_ILi0EEES1B_EEEEENS5_IJNS4_10UnderscoreES1E_S1E_EEEEENS4_13SM90_TMA_LOADENS4_14ComposedLayoutINS4_7SwizzleILi2ELi4ELi3EEENS4_25smem_sparse_ptr_flag_bitsILi2ELi8EEENSK_INS5_IJNS5_IJSC_NSA_ILi8EEEEEENS5_IJSB_SQ_EEEEEENS5_IJNS5_IJS1B_SG_EEESN_EEEEEEEvNS4_8identityENS4_23SM90_TMA_LOAD_MULTICASTENS1I_INS1J_ILi3ELi4ELi3EEENS4_18smem_ptr_flag_bitsILi8EEENSK_INS5_IJS1N_SG_EEENS5_IJSG_SC_EEEEEEEvS1V_EENS_8epilogue10collective6detail29Sm90TmaWarpSpecializedAdapterINS26_15DefaultEpilogueIfNS5_IJSC_llEEES2A_NS25_6thread17LinearCombinationIfLi1EffLNS2B_9ScaleType4KindE0ELNS_15FloatRoundStyleE2EfEENS1_15EpilogueDefaultEEEEEvvEEEEvNT_6ParamsE:
        .type           _ZN7cutlass13device_kernelINS_4gemm6kernel13GemmUniversalIN4cute5tupleIJiiiiEEENS1_10collective13CollectiveMmaINS1_43MainloopSm90TmaGmmaWarpSpecializedSparseFP8ILi5ENS5_IJNS4_1CILi2EEENSA_ILi1EEESC_EEENS1_35KernelTmaWarpSpecializedCooperativeEEENS5_IJNSA_ILi128EEENSA_ILi256EEESG_EEENS_12float_e4m3_tENS5_IJNS4_6LayoutINS5_IJiNS5_IJSB_iEEEiEEENS5_IJlNS5_IJSC_SB_EEElEEEEENSK_INS5_IJNS5_IJNSA_ILi64EEEiEEENS5_IJSG_iEEEiEEENS5_IJNS5_IJSG_NSA_ILi8192EEEEEENS5_IJSC_lEEElEEEEEEEESJ_NS5_IJlSC_lEEENS4_8TiledMMAINS4_8MMA_AtomIJNS4_4SM904GMMA6SPARSE32GMMA_64x256x64_F32E4M3E4M3_SS_TNILNS14_7ScaleInE1ELS17_1ELNS14_9SparseSelE0EEEEEENSK_ISD_NS5_IJSC_NSA_ILi0EEES1B_EEEEENS5_IJNS4_10UnderscoreES1E_S1E_EEEEENS4_13SM90_TMA_LOADENS4_14ComposedLayoutINS4_7SwizzleILi2ELi4ELi3EEENS4_25smem_sparse_ptr_flag_bitsILi2ELi8EEENSK_INS5_IJNS5_IJSC_NSA_ILi8EEEEEENS5_IJSB_SQ_EEEEEENS5_IJNS5_IJS1B_SG_EEESN_EEEEEEEvNS4_8identityENS4_23SM90_TMA_LOAD_MULTICASTENS1I_INS1J_ILi3ELi4ELi3EEENS4_18smem_ptr_flag_bitsILi8EEENSK_INS5_IJS1N_SG_EEENS5_IJSG_SC_EEEEEEEvS1V_EENS_8epilogue10collective6detail29Sm90TmaWarpSpecializedAdapterINS26_15DefaultEpilogueIfNS5_IJSC_llEEES2A_NS25_6thread17LinearCombinationIfLi1EffLNS2B_9ScaleType4KindE0ELNS_15FloatRoundStyleE2EfEENS1_15EpilogueDefaultEEEEEvvEEEEvNT_6ParamsE,@function
        .size           _ZN7cutlass13device_kernelINS_4gemm6kernel13GemmUniversalIN4cute5tupleIJiiiiEEENS1_10collective13CollectiveMmaINS1_43MainloopSm90TmaGmmaWarpSpecializedSparseFP8ILi5ENS5_IJNS4_1CILi2EEENSA_ILi1EEESC_EEENS1_35KernelTmaWarpSpecializedCooperativeEEENS5_IJNSA_ILi128EEENSA_ILi256EEESG_EEENS_12float_e4m3_tENS5_IJNS4_6LayoutINS5_IJiNS5_IJSB_iEEEiEEENS5_IJlNS5_IJSC_SB_EEElEEEEENSK_INS5_IJNS5_IJNSA_ILi64EEEiEEENS5_IJSG_iEEEiEEENS5_IJNS5_IJSG_NSA_ILi8192EEEEEENS5_IJSC_lEEElEEEEEEEESJ_NS5_IJlSC_lEEENS4_8TiledMMAINS4_8MMA_AtomIJNS4_4SM904GMMA6SPARSE32GMMA_64x256x64_F32E4M3E4M3_SS_TNILNS14_7ScaleInE1ELS17_1ELNS14_9SparseSelE0EEEEEENSK_ISD_NS5_IJSC_NSA_ILi0EEES1B_EEEEENS5_IJNS4_10UnderscoreES1E_S1E_EEEEENS4_13SM90_TMA_LOADENS4_14ComposedLayoutINS4_7SwizzleILi2ELi4ELi3EEENS4_25smem_sparse_ptr_flag_bitsILi2ELi8EEENSK_INS5_IJNS5_IJSC_NSA_ILi8EEEEEENS5_IJSB_SQ_EEEEEENS5_IJNS5_IJS1B_SG_EEESN_EEEEEEEvNS4_8identityENS4_23SM90_TMA_LOAD_MULTICASTENS1I_INS1J_ILi3ELi4ELi3EEENS4_18smem_ptr_flag_bitsILi8EEENSK_INS5_IJS1N_SG_EEENS5_IJSG_SC_EEEEEEEvS1V_EENS_8epilogue10collective6detail29Sm90TmaWarpSpecializedAdapterINS26_15DefaultEpilogueIfNS5_IJSC_llEEES2A_NS25_6thread17LinearCombinationIfLi1EffLNS2B_9ScaleType4KindE0ELNS_15FloatRoundStyleE2EfEENS1_15EpilogueDefaultEEEEEvvEEEEvNT_6ParamsE,(.L_x_260 - _ZN7cutlass13device_kernelINS_4gemm6kernel13GemmUniversalIN4cute5tupleIJiiiiEEENS1_10collective13CollectiveMmaINS1_43MainloopSm90TmaGmmaWarpSpecializedSparseFP8ILi5ENS5_IJNS4_1CILi2EEENSA_ILi1EEESC_EEENS1_35KernelTmaWarpSpecializedCooperativeEEENS5_IJNSA_ILi128EEENSA_ILi256EEESG_EEENS_12float_e4m3_tENS5_IJNS4_6LayoutINS5_IJiNS5_IJSB_iEEEiEEENS5_IJlNS5_IJSC_SB_EEElEEEEENSK_INS5_IJNS5_IJNSA_ILi64EEEiEEENS5_IJSG_iEEEiEEENS5_IJNS5_IJSG_NSA_ILi8192EEEEEENS5_IJSC_lEEElEEEEEEEESJ_NS5_IJlSC_lEEENS4_8TiledMMAINS4_8MMA_AtomIJNS4_4SM904GMMA6SPARSE32GMMA_64x256x64_F32E4M3E4M3_SS_TNILNS14_7ScaleInE1ELS17_1ELNS14_9SparseSelE0EEEEEENSK_ISD_NS5_IJSC_NSA_ILi0EEES1B_EEEEENS5_IJNS4_10UnderscoreES1E_S1E_EEEEENS4_13SM90_TMA_LOADENS4_14ComposedLayoutINS4_7SwizzleILi2ELi4ELi3EEENS4_25smem_sparse_ptr_flag_bitsILi2ELi8EEENSK_INS5_IJNS5_IJSC_NSA_ILi8EEEEEENS5_IJSB_SQ_EEEEEENS5_IJNS5_IJS1B_SG_EEESN_EEEEEEEvNS4_8identityENS4_23SM90_TMA_LOAD_MULTICASTENS1I_INS1J_ILi3ELi4ELi3EEENS4_18smem_ptr_flag_bitsILi8EEENSK_INS5_IJS1N_SG_EEENS5_IJSG_SC_EEEEEEEvS1V_EENS_8epilogue10collective6detail29Sm90TmaWarpSpecializedAdapterINS26_15DefaultEpilogueIfNS5_IJSC_llEEES2A_NS25_6thread17LinearCombinationIfLi1EffLNS2B_9ScaleType4KindE0ELNS_15FloatRoundStyleE2EfEENS1_15EpilogueDefaultEEEEEvvEEEEvNT_6ParamsE)
        .other          _ZN7cutlass13device_kernelINS_4gemm6kernel13GemmUniversalIN4cute5tupleIJiiiiEEENS1_10collective13CollectiveMmaINS1_43MainloopSm90TmaGmmaWarpSpecializedSparseFP8ILi5ENS5_IJNS4_1CILi2EEENSA_ILi1EEESC_EEENS1_35KernelTmaWarpSpecializedCooperativeEEENS5_IJNSA_ILi128EEENSA_ILi256EEESG_EEENS_12float_e4m3_tENS5_IJNS4_6LayoutINS5_IJiNS5_IJSB_iEEEiEEENS5_IJlNS5_IJSC_SB_EEElEEEEENSK_INS5_IJNS5_IJNSA_ILi64EEEiEEENS5_IJSG_iEEEiEEENS5_IJNS5_IJSG_NSA_ILi8192EEEEEENS5_IJSC_lEEElEEEEEEEESJ_NS5_IJlSC_lEEENS4_8TiledMMAINS4_8MMA_AtomIJNS4_4SM904GMMA6SPARSE32GMMA_64x256x64_F32E4M3E4M3_SS_TNILNS14_7ScaleInE1ELS17_1ELNS14_9SparseSelE0EEEEEENSK_ISD_NS5_IJSC_NSA_ILi0EEES1B_EEEEENS5_IJNS4_10UnderscoreES1E_S1E_EEEEENS4_13SM90_TMA_LOADENS4_14ComposedLayoutINS4_7SwizzleILi2ELi4ELi3EEENS4_25smem_sparse_ptr_flag_bitsILi2ELi8EEENSK_INS5_IJNS5_IJSC_NSA_ILi8EEEEEENS5_IJSB_SQ_EEEEEENS5_IJNS5_IJS1B_SG_EEESN_EEEEEEEvNS4_8identityENS4_23SM90_TMA_LOAD_MULTICASTENS1I_INS1J_ILi3ELi4ELi3EEENS4_18smem_ptr_flag_bitsILi8EEENSK_INS5_IJS1N_SG_EEENS5_IJSG_SC_EEEEEEEvS1V_EENS_8epilogue10collective6detail29Sm90TmaWarpSpecializedAdapterINS26_15DefaultEpilogueIfNS5_IJSC_llEEES2A_NS25_6thread17LinearCombinationIfLi1EffLNS2B_9ScaleType4KindE0ELNS_15FloatRoundStyleE2EfEENS1_15EpilogueDefaultEEEEEvvEEEEvNT_6ParamsE,@"STO_CUDA_ENTRY STV_DEFAULT"
_ZN7cutlass13device_kernelINS_4gemm6kernel13GemmUniversalIN4cute5tupleIJiiiiEEENS1_10collective13CollectiveMmaINS1_43MainloopSm90TmaGmmaWarpSpecializedSparseFP8ILi5ENS5_IJNS4_1CILi2EEENSA_ILi1EEESC_EEENS1_35KernelTmaWarpSpecializedCooperativeEEENS5_IJNSA_ILi128EEENSA_ILi256EEESG_EEENS_12float_e4m3_tENS5_IJNS4_6LayoutINS5_IJiNS5_IJSB_iEEEiEEENS5_IJlNS5_IJSC_SB_EEElEEEEENSK_INS5_IJNS5_IJNSA_ILi64EEEiEEENS5_IJSG_iEEEiEEENS5_IJNS5_IJSG_NSA_ILi8192EEEEEENS5_IJSC_lEEElEEEEEEEESJ_NS5_IJlSC_lEEENS4_8TiledMMAINS4_8MMA_AtomIJNS4_4SM904GMMA6SPARSE32GMMA_64x256x64_F32E4M3E4M3_SS_TNILNS14_7ScaleInE1ELS17_1ELNS14_9SparseSelE0EEEEEENSK_ISD_NS5_IJSC_NSA_ILi0EEES1B_EEEEENS5_IJNS4_10UnderscoreES1E_S1E_EEEEENS4_13SM90_TMA_LOADENS4_14ComposedLayoutINS4_7SwizzleILi2ELi4ELi3EEENS4_25smem_sparse_ptr_flag_bitsILi2ELi8EEENSK_INS5_IJNS5_IJSC_NSA_ILi8EEEEEENS5_IJSB_SQ_EEEEEENS5_IJNS5_IJS1B_SG_EEESN_EEEEEEEvNS4_8identityENS4_23SM90_TMA_LOAD_MULTICASTENS1I_INS1J_ILi3ELi4ELi3EEENS4_18smem_ptr_flag_bitsILi8EEENSK_INS5_IJS1N_SG_EEENS5_IJSG_SC_EEEEEEEvS1V_EENS_8epilogue10collective6detail29Sm90TmaWarpSpecializedAdapterINS26_15DefaultEpilogueIfNS5_IJSC_llEEES2A_NS25_6thread17LinearCombinationIfLi1EffLNS2B_9ScaleType4KindE0ELNS_15FloatRoundStyleE2EfEENS1_15EpilogueDefaultEEEEEvvEEEEvNT_6ParamsE:
[----:B------:R-:W0:Y:S02]  /*0000*/  LDC R1, c[0x0][0x28] ;  /* 0x00000a00ff017b82 */ /* 0x000e240000000800 */
[----:B0-----:R-:W-:Y:S01]  /*0010*/  VIADD R1, R1, 0xfffffef8 ;  /* 0xfffffef801017836 */ /* 0x001fe20000000000 */
[----:B------:R-:W0:Y:S01]  /*0020*/  S2R R4, SR_TID.X ;  /* 0x0000000000047919 */ /* 0x000e220000002100 */
[----:B------:R-:W-:Y:S01]  /*0030*/  ELECT P0, URZ, PT ;  /* 0x00000000003f782f */ /* 0x000fe20003800000 */
[----:B------:R-:W-:Y:S01]  /*0040*/  BSSY B0, `(.L_x_0) ;  /* 0x0000018000007945 */ /* 0x000fe20003800000 */
[--C-:B0-----:R-:W-:Y:S02]  /*0050*/  SHF.R.U32.HI R0, RZ, 0x5, R4.reuse ;  /* 0x00000005ff007819 */ /* 0x101fe40000011604 */
[----:B------:R-:W-:-:S03]  /*0060*/  SHF.R.U32.HI R2, RZ, 0x7, R4 ;  /* 0x00000007ff027819 */ /* 0x000fc60000011604 */
[----:B------:R-:W0:Y:S04]  /*0070*/  SHFL.IDX PT, R3, R0, RZ, 0x1f ;  /* 0x00001fff00037589 */ /* 0x000e2800000e0000 */
[----:B------:R-:W1:Y:S01]  /*0080*/  SHFL.IDX PT, R2, R2, RZ, 0x1f ;  /* 0x00001fff02027589 */ /* 0x000e6200000e0000 */
[----:B0-----:R-:W-:Y:S02]  /*0090*/  R2UR UR4, R3 ;  /* 0x00000000030472ca */ /* 0x001fe400000e0000 */
[----:B-1----:R-:W-:-:S11]  /*00a0*/  R2UR UR6, R2 ;  /* 0x00000000020672ca */ /* 0x002fd600000e0000 */
[----:B------:R-:W-:Y:S02]  /*00b0*/  USHF.R.S32.HI UR5, URZ, 0x1f, UR4 ;  /* 0x0000001f3f057899 */ /* 0x000fe40008011404 */
[----:B------:R-:W-:Y:S02]  /*00c0*/  ISETP.NE.OR P0, PT, RZ, UR4, !P0 ;  /* 0x00000004ff007c0c */ /* 0x000fe4000c705670 */
[----:B------:R-:W-:-:S04]  /*00d0*/  ULEA.HI UR5, UR5, UR4, URZ, 0x2 ;  /* 0x0000000405057291 */ /* 0x000fc8000f8f103f */
[----:B------:R-:W-:-:S04]  /*00e0*/  ULOP3.LUT UR5, UR5, 0xfffffffc, URZ, 0xc0, !UPT ;  /* 0xfffffffc05057892 */ /* 0x000fc8000f8ec03f */
[----:B------:R-:W-:-:S03]  /*00f0*/  UIADD3 UR8, UR4, -UR5, URZ ;  /* 0x8000000504087290 */ /* 0x000fc6000fffe03f */
[----:B------:R-:W-:Y:S09]  /*0100*/  @P0 BRA `(.L_x_1) ;  /* 0x00000000002c0947 */ /* 0x000ff20003800000 */
[----:B------:R-:W-:Y:S02]  /*0110*/  ULDC.64 UR4, c[0x0][0x198] ;  /* 0x0000660000047ab9 */ /* 0x000fe40000000a00 */
[----:B------:R-:W-:Y:S02]  /*0120*/  UIADD3 UR10, UP0, UR4, 0xf0, URZ ;  /* 0x000000f0040a7890 */ /* 0x000fe4000ff1e03f */
[----:B------:R-:W-:Y:S02]  /*0130*/  UIADD3 UR12, UP1, UR4, 0x1f0, URZ ;  /* 0x000001f0040c7890 */ /* 0x000fe4000ff3e03f */
[----:B------:R-:W-:Y:S02]  /*0140*/  UIADD3 UR4, UP2, UR4, 0x2f0, URZ ;  /* 0x000002f004047890 */ /* 0x000fe4000ff5e03f */
[----:B------:R-:W-:Y:S02]  /*0150*/  UIADD3.X UR11, URZ, UR5, URZ, UP0, !UPT ;  /* 0x000000053f0b7290 */ /* 0x000fe400087fe43f */
[----:B------:R-:W-:-:S02]  /*0160*/  UIADD3.X UR13, URZ, UR5, URZ, UP1, !UPT ;  /* 0x000000053f0d7290 */ /* 0x000fc40008ffe43f */
[----:B------:R-:W-:-:S05]  /*0170*/  UIADD3.X UR5, URZ, UR5, URZ, UP2, !UPT ;  /* 0x000000053f057290 */ /* 0x000fca00097fe43f */
[----:B------:R0:W-:Y:S02]  /*0180*/  UTMACCTL.PF [UR10] ;  /* 0x000000000a0079b9 */ /* 0x0001e40008040000 */
[----:B------:R0:W-:Y:S02]  /*0190*/  UTMACCTL.PF [UR12] ;  /* 0x000000000c0079b9 */ /* 0x0001e40008040000 */
[----:B------:R0:W-:Y:S02]  /*01a0*/  UTMACCTL.PF [UR4] ;  /* 0x00000000040079b9 */ /* 0x0001e40008040000 */
[----:B0-----:R-:W-:Y:S01]  /*01b0*/  NOP ;  /* 0x0000000000007918 */ /* 0x001fe20000000000 */
.L_x_1:
[----:B------:R-:W-:Y:S05]  /*01c0*/  BSYNC B0 ;  /* 0x0000000000007941 */ /* 0x000fea0003800000 */
.L_x_0:
[----:B------:R-:W0:Y:S01]  /*01d0*/  SHFL.IDX PT, R3, R0, RZ, 0x1f ;  /* 0x00001fff00037589 */ /* 0x000e2200000e0000 */
[----:B------:R-:W-:Y:S01]  /*01e0*/  UISETP.NE.AND UP0, UPT, UR8, 0x3, UPT ;  /* 0x000000030800788c */ /* 0x000fe2000bf05270 */
[----:B------:R-:W-:Y:S01]  /*01f0*/  ISETP.NE.AND P1, PT, RZ, UR6, PT ;  /* 0x00000006ff007c0c */ /* 0x000fe2000bf25270 */
[----:B------:R-:W-:Y:S02]  /*0200*/  UIADD3 UR10, UR6, -0x1, URZ ;  /* 0xffffffff060a7890 */ /* 0x000fe4000fffe03f */
[----:B------:R-:W-:Y:S02]  /*0210*/  UISETP.EQ.OR UP0, UPT, UR8, URZ, !UP0 ;  /* 0x0000003f0800728c */ /* 0x000fe4000c702670 */
[----:B------:R-:W-:Y:S02]  /*0220*/  UISETP.GE.U32.AND UP1, UPT, UR10, 0x2, UPT ;  /* 0x000000020a00788c */ /* 0x000fe4000bf26070 */
[----:B------:R-:W-:-:S04]  /*0230*/  UISETP.EQ.AND UP0, UPT, UR6, URZ, UP0 ;  /* 0x0000003f0600728c */ /* 0x000fc80008702270 */
[----:B------:R-:W-:-:S04]  /*0240*/  USEL UR13, URZ, 0x1, !UP0 ;  /* 0x000000013f0d7887 */ /* 0x000fc8000c000000 */
[----:B------:R-:W-:Y:S01]  /*0250*/  USEL UR13, UR13, 0x2, UP1 ;  /* 0x000000020d0d7887 */ /* 0x000fe20008800000 */
[----:B0-----:R-:W-:-:S13]  /*0260*/  ISETP.NE.AND P0, PT, R3, RZ, PT ;  /* 0x000000ff0300720c */ /* 0x001fda0003f05270 */
[----:B------:R-:W-:Y:S05]  /*0270*/  @P0 BRA `(.L_x_2) ;  /* 0x0000000000600947 */ /* 0x000fea0003800000 */
[----:B------:R-:W0:Y:S01]  /*0280*/  S2UR UR9, SR_CgaCtaId ;  /* 0x00000000000979c3 */ /* 0x000e220000008800 */
[----:B------:R-:W-:Y:S01]  /*0290*/  UMOV UR4, 0x400 ;  /* 0x0000040000047882 */ /* 0x000fe20000000000 */
[----:B------:R-:W-:Y:S01]  /*02a0*/  UMOV UR5, 0x1 ;  /* 0x0000000100057882 */ /* 0x000fe20000000000 */
[----:B------:R-:W-:Y:S01]  /*02b0*/  UMOV UR6, 0x4 ;  /* 0x0000000400067882 */ /* 0x000fe20000000000 */
[----:B------:R-:W-:Y:S01]  /*02c0*/  ELECT P0, URZ, PT ;  /* 0x00000000003f782f */ /* 0x000fe20003800000 */
[----:B------:R-:W-:-:S04]  /*02d0*/  UIADD3 UR6, -UR6, 0x100000, URZ ;  /* 0x0010000006067890 */ /* 0x000fc8000fffe13f */
[----:B------:R-:W-:Y:S02]  /*02e0*/  USHF.L.U32 UR7, UR6, 0xb, URZ ;  /* 0x0000000b06077899 */ /* 0x000fe4000800063f */
[----:B------:R-:W-:Y:S02]  /*02f0*/  USHF.L.U32 UR6, UR6, 0x1, URZ ;  /* 0x0000000106067899 */ /* 0x000fe4000800063f */
[----:B0-----:R-:W-:Y:S02]  /*0300*/  ULEA UR9, UR9, UR4, 0x18 ;  /* 0x0000000409097291 */ /* 0x001fe4000f8ec03f */
[----:B------:R-:W-:-:S04]  /*0310*/  UIADD3 UR4, -UR5, 0x100000, URZ ;  /* 0x0010000005047890 */ /* 0x000fc8000fffe13f */
[----:B------:R-:W-:Y:S02]  /*0320*/  USHF.L.U32 UR5, UR4, 0xb, URZ ;  /* 0x0000000b04057899 */ /* 0x000fe4000800063f */
[----:B------:R-:W-:Y:S01]  /*0330*/  USHF.L.U32 UR4, UR4, 0x1, URZ ;  /* 0x0000000104047899 */ /* 0x000fe2000800063f */
[----:B------:R-:W0:Y:S11]  /*0340*/  FENCE.VIEW.ASYNC.S ;  /* 0x00000000000073c6 */ /* 0x000e360000000000 */
[----:B0-----:R0:W1:Y:S01]  /*0350*/  SYNCS.EXCH.64 URZ, [UR9], UR4 ;  /* 0x00000004093f75b2 */ /* 0x0010620008000100 */
[----:B------:R0:W2:Y:S01]  /*0360*/  SYNCS.EXCH.64 URZ, [UR9+0x28], UR6 ;  /* 0x00002806093f75b2 */ /* 0x0000a20008000100 */
[----:B------:R0:W3:Y:S01]  /*0370*/  SYNCS.EXCH.64 URZ, [UR9+0x8], UR4 ;  /* 0x00000804093f75b2 */ /* 0x0000e20008000100 */
[----:B------:R0:W4:Y:S01]  /*0380*/  SYNCS.EXCH.64 URZ, [UR9+0x30], UR6 ;  /* 0x00003006093f75b2 */ /* 0x0001220008000100 */
[----:B------:R0:W0:Y:S01]  /*0390*/  SYNCS.EXCH.64 URZ, [UR9+0x10], UR4 ;  /* 0x00001004093f75b2 */ /* 0x0000220008000100 */
[----:B------:R0:W0:Y:S01]  /*03a0*/  SYNCS.EXCH.64 URZ, [UR9+0x38], UR6 ;  /* 0x00003806093f75b2 */ /* 0x0000220008000100 */
[----:B------:R0:W0:Y:S01]  /*03b0*/  SYNCS.EXCH.64 URZ, [UR9+0x18], UR4 ;  /* 0x00001804093f75b2 */ /* 0x0000220008000100 */
[----:B------:R0:W0:Y:S01]  /*03c0*/  SYNCS.EXCH.64 URZ, [UR9+0x40], UR6 ;  /* 0x00004006093f75b2 */ /* 0x0000220008000100 */
[----:B------:R0:W0:Y:S01]  /*03d0*/  SYNCS.EXCH.64 URZ, [UR9+0x20], UR4 ;  /* 0x00002004093f75b2 */ /* 0x0000220008000100 */
[----:B------:R0:W0:Y:S01]  /*03e0*/  SYNCS.EXCH.64 URZ, [UR9+0x48], UR6 ;  /* 0x00004806093f75b2 */ /* 0x0000220008000100 */
[----:B------:R-:W-:Y:S01]  /*03f0*/  NOP ;  /* 0x0000000000007918 */ /* 0x000fe20000000000 */
.L_x_2:
[----:B0-----:R-:W0:Y:S01]  /*0400*/  S2UR UR9, SR_CTAID.X ;  /* 0x00000000000979c3 */ /* 0x001e220000002500 */
[----:B------:R-:W-:Y:S01]  /*0410*/  SHF.R.S32.HI R2, RZ, 0x1f, R4 ;  /* 0x0000001fff027819 */ /* 0x000fe20000011404 */
[----:B------:R-:W5:Y:S01]  /*0420*/  SHFL.IDX PT, R0, R0, RZ, 0x1f ;  /* 0x00001fff00007589 */ /* 0x000f6200000e0000 */
[----:B------:R-:W-:Y:S01]  /*0430*/  ELECT P0, URZ, PT ;  /* 0x00000000003f782f */ /* 0x000fe20003800000 */
[----:B------:R-:W-:Y:S01]  /*0440*/  NOP ;  /* 0x0000000000007918 */ /* 0x000fe20000000000 */
[----:B------:R-:W-:Y:S01]  /*0450*/  LEA.HI R2, R2, R4, RZ, 0x7 ;  /* 0x0000000402027211 */ /* 0x000fe200078f38ff */
[----:B------:R-:W-:Y:S01]  /*0460*/  ULDC UR4, c[0x0][0x150] ;  /* 0x0000540000047ab9 */ /* 0x000fe20000000800 */
[----:B------:R-:W-:Y:S01]  /*0470*/  NOP ;  /* 0x0000000000007918 */ /* 0x000fe20000000000 */
[----:B------:R-:W1:Y:S01]  /*0480*/  LDC R8, c[0x0][0x144] ;  /* 0x00005100ff087b82 */ /* 0x000e620000000800 */
[----:B------:R-:W-:-:S05]  /*0490*/  LOP3.LUT R2, R2, 0xffffff80, RZ, 0xc0, !PT ;  /* 0xffffff8002027812 */ /* 0x000fca00078ec0ff */
[----:B------:R-:W-:Y:S02]  /*04a0*/  IMAD.IADD R4, R4, 0x1, -R2 ;  /* 0x0000000104047824 */ /* 0x000fe400078e0a02 */
[----:B------:R-:W2:Y:S03]  /*04b0*/  S2R R2, SR_CTAID.Y ;  /* 0x0000000000027919 */ /* 0x000ea60000002600 */
[----:B------:R-:W-:-:S04]  /*04c0*/  SHF.R.S32.HI R5, RZ, 0x1f, R4 ;  /* 0x0000001fff057819 */ /* 0x000fc80000011404 */
[----:B------:R-:W-:Y:S02]  /*04d0*/  LEA.HI R5, R5, R4, RZ, 0x3 ;  /* 0x0000000405057211 */ /* 0x000fe400078f18ff */
[----:B0-----:R-:W-:Y:S02]  /*04e0*/  I2FP.F32.U32 R6, UR9 ;  /* 0x0000000900067c45 */ /* 0x001fe40008201000 */
[----:B-----5:R-:W-:Y:S02]  /*04f0*/  ISETP.NE.OR P0, PT, R0, RZ, !P0 ;  /* 0x000000ff0000720c */ /* 0x020fe40004705670 */
[--C-:B------:R-:W-:Y:S01]  /*0500*/  SHF.R.S32.HI R0, RZ, 0x3, R5.reuse ;  /* 0x00000003ff007819 */ /* 0x100fe20000011405 */
[----:B------:R-:W-:Y:S01]  /*0510*/  FMUL R7, R6, UR4 ;  /* 0x0000000406077c20 */ /* 0x000fe20008400000 */
[----:B------:R-:W-:Y:S01]  /*0520*/  SHF.R.S32.HI R5, RZ, 0x1f, R5 ;  /* 0x0000001fff057819 */ /* 0x000fe20000011405 */
[----:B------:R-:W-:Y:S01]  /*0530*/  ULDC UR4, c[0x0][0x154] ;  /* 0x0000550000047ab9 */ /* 0x000fe20000000800 */
[----:B------:R-:W-:-:S02]  /*0540*/  SHF.R.S32.HI R6, RZ, 0x1f, R3 ;  /* 0x0000001fff067819 */ /* 0x000fc40000011403 */
[----:B------:R-:W-:Y:S01]  /*0550*/  LEA.HI R5, R5, R0, RZ, 0x2 ;  /* 0x0000000005057211 */ /* 0x000fe200078f10ff */
[----:B------:R-:W0:Y:S01]  /*0560*/  F2I.U32.TRUNC.NTZ R7, R7 ;  /* 0x0000000700077305 */ /* 0x000e22000020f000 */
[----:B------:R-:W-:Y:S02]  /*0570*/  LEA.HI R6, R6, R3, RZ, 0x2 ;  /* 0x0000000306067211 */ /* 0x000fe400078f10ff */
[----:B------:R-:W-:Y:S01]  /*0580*/  LOP3.LUT R5, R5, 0xfffffffc, RZ, 0xc0, !PT ;  /* 0xfffffffc05057812 */ /* 0x000fe200078ec0ff */
[----:B------:R-:W-:Y:S01]  /*0590*/  VOTEU.ALL UP0, P0 ;  /* 0x00000000003f7886 */ /* 0x000fe20000000000 */
[----:B------:R-:W-:Y:S01]  /*05a0*/  LOP3.LUT R6, R6, 0x3ffffffc, RZ, 0xc0, !PT ;  /* 0x3ffffffc06067812 */ /* 0x000fe200078ec0ff */
[----:B------:R-:W-:Y:S02]  /*05b0*/  VOTEU.ALL UP1, P0 ;  /* 0x00000000003f7886 */ /* 0x000fe40000020000 */
[----:B------:R-:W-:Y:S01]  /*05c0*/  IMAD.IADD R5, R0, 0x1, -R5 ;  /* 0x0000000100057824 */ /* 0x000fe200078e0a05 */
[----:B------:R-:W5:Y:S01]  /*05d0*/  @!UP0 S2UR UR7, SR_CgaCtaId ;  /* 0x00000000000789c3 */ /* 0x000f620000008800 */
[----:B------:R-:W-:Y:S01]  /*05e0*/  IMAD.IADD R6, R3, 0x1, -R6 ;  /* 0x0000000103067824 */ /* 0x000fe200078e0a06 */
[----:B------:R-:W-:Y:S01]  /*05f0*/  @!UP0 UMOV UR6, 0x400 ;  /* 0x0000040000068882 */ /* 0x000fe20000000000 */
[----:B--2---:R-:W-:-:S02]  /*0600*/  I2FP.F32.U32 R9, R2 ;  /* 0x0000000200097245 */ /* 0x004fc40000201000 */
[----:B------:R-:W-:Y:S02]  /*0610*/  IMAD R5, R6, 0x4, R5 ;  /* 0x0000000406057824 */ /* 0x000fe400078e0205 */
[----:B0-----:R-:W-:Y:S02]  /*0620*/  IMAD.MOV R11, RZ, RZ, -R7 ;  /* 0x000000ffff0b7224 */ /* 0x001fe400078e0a07 */
[----:B------:R-:W-:Y:S01]  /*0630*/  FMUL R9, R9, UR4 ;  /* 0x0000000409097c20 */ /* 0x000fe20008400000 */
[----:B------:R-:W-:Y:S01]  /*0640*/  UMOV UR4, 0x20 ;  /* 0x0000002000047882 */ /* 0x000fe20000000000 */
[----:B------:R-:W-:Y:S01]  /*0650*/  LEA.HI R6, R5, R5, RZ, 0x1 ;  /* 0x0000000505067211 */ /* 0x000fe200078f08ff */
[----:B-1----:R-:W-:Y:S01]  /*0660*/  IMAD R0, R8, R11, UR9 ;  /* 0x0000000908007e24 */ /* 0x002fe2000f8e020b */
[----:B------:R-:W-:-:S04]  /*0670*/  @!UP0 UIADD3 UR4, -UR4, 0x100000, URZ ;  /* 0x0010000004048890 */ /* 0x000fc8000fffe13f */
[----:B------:R-:W-:Y:S02]  /*0680*/  @!UP0 USHF.L.U32 UR5, UR4, 0xb, URZ ;  /* 0x0000000b04058899 */ /* 0x000fe4000800063f */
[----:B------:R-:W-:Y:S01]  /*0690*/  @!UP0 USHF.L.U32 UR4, UR4, 0x1, URZ ;  /* 0x0000000104048899 */ /* 0x000fe2000800063f */
[----:B------:R-:W0:Y:S01]  /*06a0*/  LDC R11, c[0x0][0x148] ;  /* 0x00005200ff0b7b82 */ /* 0x000e220000000800 */
[----:B------:R-:W-:Y:S01]  /*06b0*/  LOP3.LUT R6, R6, 0xfffffffe, RZ, 0xc0, !PT ;  /* 0xfffffffe06067812 */ /* 0x000fe200078ec0ff */
[----:B------:R-:W1:Y:S04]  /*06c0*/  F2I.U32.TRUNC.NTZ R9, R9 ;  /* 0x0000000900097305 */ /* 0x000e68000020f000 */
[C---:B------:R-:W-:Y:S02]  /*06d0*/  IMAD.IADD R7, R5.reuse, 0x1, -R6 ;  /* 0x0000000105077824 */ /* 0x040fe400078e0a06 */
[----:B------:R-:W-:Y:S01]  /*06e0*/  IMAD.SHL.U32 R6, R5, 0x4, RZ ;  /* 0x0000000405067824 */ /* 0x000fe200078e00ff */
[----:B------:R-:W2:Y:S02]  /*06f0*/  LDC R8, c[0x0][0x140] ;  /* 0x00005000ff087b82 */ /* 0x000ea40000000800 */
[----:B------:R-:W-:Y:S01]  /*0700*/  ISETP.NE.AND P2, PT, R7, R0, PT ;  /* 0x000000000700720c */ /* 0x000fe20003f45270 */
[----:B-----5:R-:W-:Y:S01]  /*0710*/  @!UP0 ULEA UR6, UR7, UR6, 0x18 ;  /* 0x0000000607068291 */ /* 0x020fe2000f8ec03f */
[----:B------:R-:W-:Y:S01]  /*0720*/  LOP3.LUT R10, R5, 0xc, R6, 0x78, !PT ;  /* 0x0000000c050a7812 */ /* 0x000fe200078e7806 */
[----:B------:R-:W-:Y:S01]  /*0730*/  VOTEU.ALL UP0, P0 ;  /* 0x00000000003f7886 */ /* 0x000fe20000000000 */
[----:B------:R-:W-:Y:S01]  /*0740*/  LOP3.LUT P0, RZ, R4, 0x7, RZ, 0xc0, !PT ;  /* 0x0000000704ff7812 */ /* 0x000fe2000780c0ff */
[----:B-1----:R-:W-:Y:S01]  /*0750*/  IMAD.MOV R12, RZ, RZ, -R9 ;  /* 0x000000ffff0c7224 */ /* 0x002fe200078e0a09 */
[----:B------:R-:W-:Y:S01]  /*0760*/  MOV R4, 0x1 ;  /* 0x0000000100047802 */ /* 0x000fe20000000f00 */
[----:B------:R1:W-:Y:S01]  /*0770*/  STL [R1+0x78], R10 ;  /* 0x0000780a01007387 */ /* 0x0003e20000100800 */
[----:B------:R-:W-:-:S05]  /*0780*/  ISETP.LT.U32.AND P0, PT, R10, 0x2, !P0 ;  /* 0x000000020a00780c */ /* 0x000fca0004701070 */
[----:B------:R-:W-:Y:S01]  /*0790*/  @P2 LEA.HI R5, R10, R10, RZ, 0x1 ;  /* 0x0000000a0a052211 */ /* 0x000fe200078f08ff */
[----:B0-----:R-:W-:Y:S01]  /*07a0*/  IMAD R6, R11, R12, R2 ;  /* 0x0000000c0b067224 */ /* 0x001fe200078e0202 */
[----:B------:R-:W0:Y:S02]  /*07b0*/  FENCE.VIEW.ASYNC.S ;  /* 0x00000000000073c6 */ /* 0x000e240000000000 */
[----:B0-----:R1:W0:Y:S01]  /*07c0*/  @!UP0 SYNCS.EXCH.64 URZ, [UR6+0x60], UR4 ;  /* 0x00006004063f85b2 */ /* 0x0012220008000100 */
[----:B------:R-:W-:-:S04]  /*07d0*/  @P2 SHF.R.S32.HI R5, RZ, 0x1, R5 ;  /* 0x00000001ff052819 */ /* 0x000fc80000011405 */
[----:B------:R-:W-:Y:S02]  /*07e0*/  @P2 ISETP.NE.AND P3, PT, R5, R6, PT ;  /* 0x000000060500220c */ /* 0x000fe40003f65270 */
[----:B------:R-:W-:Y:S02]  /*07f0*/  SEL R5, RZ, 0x1, !P0 ;  /* 0x00000001ff057807 */ /* 0x000fe40004000000 */
[----:B------:R-:W-:Y:S02]  /*0800*/  @P2 SEL R4, RZ, 0x1, P3 ;  /* 0x00000001ff042807 */ /* 0x000fe40001800000 */
[----:B--2---:R-:W-:Y:S01]  /*0810*/  ISETP.EQ.U32.AND P4, PT, R8, 0x1, PT ;  /* 0x000000010800780c */ /* 0x004fe20003f82070 */
[----:B------:R1:W-:Y:S01]  /*0820*/  STL [R1+0x80], R5 ;  /* 0x0000800501007387 */ /* 0x0003e20000100800 */
[----:B------:R1:W2:Y:S03]  /*0830*/  @!UP1 SYNCS.EXCH.64 URZ, [UR6+0x68], UR4 ;  /* 0x00006804063f95b2 */ /* 0x0002a60008000100 */
[----:B------:R1:W-:Y:S01]  /*0840*/  STL [R1+0x7c], R4 ;  /* 0x00007c0401007387 */ /* 0x0003e20000100800 */
[----:B------:R-:W-:-:S07]  /*0850*/  NOP ;  /* 0x0000000000007918 */ /* 0x000fce0000000000 */
[----:B0-----:R-:W-:Y:S05]  /*0860*/  @!P4 BRA `(.L_x_3) ;  /* 0x000000000008c947 */ /* 0x001fea0003800000 */
[----:B--234-:R-:W-:Y:S01]  /*0870*/  UCGABAR_ARV ;  /* 0x00000000000079c7 */ /* 0x01cfe20008000000 */
[----:B------:R-:W-:Y:S05]  /*0880*/  BRA `(.L_x_4) ;  /* 0x0000000000047947 */ /* 0x000fea0003800000 */
.L_x_3:
[----:B--234-:R-:W-:Y:S01]  /*0890*/  NOP ;  /* 0x0000000000007918 */ /* 0x01cfe20000000000 */
.L_x_4:
[----:B------:R-:W0:Y:S01]  /*08a0*/  LDC R3, c[0x0][0x75c] ;  /* 0x0001d700ff037b82 */ /* 0x000e220000000800 */
[----:B-1----:R-:W-:Y:S02]  /*08b0*/  IMAD.U32 R4, RZ, RZ, UR9 ;  /* 0x00000009ff047e24 */ /* 0x002fe4000f8e00ff */
[----:B------:R-:W-:Y:S01]  /*08c0*/  IMAD.MOV.U32 R5, RZ, RZ, RZ ;  /* 0x000000ffff057224 */ /* 0x000fe200078e00ff */
[----:B0-----:R-:W-:-:S13]  /*08d0*/  ISETP.NE.AND P3, PT, R3, 0x1, PT ;  /* 0x000000010300780c */ /* 0x001fda0003f65270 */
[----:B------:R-:W0:Y:S01]  /*08e0*/  @P3 LDC R7, c[0x0][0x10] ;  /* 0x00000400ff073b82 */ /* 0x000e220000000800 */
[----:B------:R-:W-:Y:S02]  /*08f0*/  @P3 IMAD.MOV.U32 R3, RZ, RZ, RZ ;  /* 0x000000ffff033224 */ /* 0x000fe400078e00ff */
[----:B------:R-:W-:-:S05]  /*0900*/  @P3 IMAD.MOV.U32 R13, RZ, RZ, RZ ;  /* 0x000000ffff0d3224 */ /* 0x000fca00078e00ff */
[----:B------:R-:W1:Y:S01]  /*0910*/  @!P3 LDC R9, c[0x0][0xc] ;  /* 0x00000300ff09bb82 */ /* 0x000e620000000800 */
[----:B0-----:R-:W-:-:S04]  /*0920*/  @P3 IMAD.WIDE.U32 R6, R7, UR9, R2 ;  /* 0x0000000907063c25 */ /* 0x001fc8000f8e0002 */
[----:B------:R-:W-:Y:S02]  /*0930*/  @P3 IMAD.MOV.U32 R19, RZ, RZ, R6 ;  /* 0x000000ffff133224 */ /* 0x000fe400078e0006 */
[----:B------:R-:W-:Y:S02]  /*0940*/  @P3 IMAD.IADD R23, R7, 0x1, R13 ;  /* 0x0000000107173824 */ /* 0x000fe400078e020d */
[----:B-1----:R-:W-:-:S04]  /*0950*/  @!P3 IMAD.WIDE.U32 R4, R2, R9, R4 ;  /* 0x000000090204b225 */ /* 0x002fc800078e0004 */
[----:B------:R-:W-:Y:S02]  /*0960*/  @!P3 IMAD.MOV.U32 R19, RZ, RZ, R4 ;  /* 0x000000ffff13b224 */ /* 0x000fe400078e0004 */
[----:B------:R-:W-:-:S03]  /*0970*/  @!P3 IMAD.MOV.U32 R23, RZ, RZ, R5 ;  /* 0x000000ffff17b224 */ /* 0x000fc600078e0005 */
[----:B------:R0:W-:Y:S04]  /*0980*/  STL [R1+0x88], R19 ;  /* 0x0000881301007387 */ /* 0x0001e80000100800 */
[----:B------:R0:W-:Y:S01]  /*0990*/  STL [R1+0x84], R23 ;  /* 0x0000841701007387 */ /* 0x0001e20000100800 */
[----:B------:R-:W-:Y:S05]  /*09a0*/  @!P4 BRA `(.L_x_5) ;  /* 0x00000000000cc947 */ /* 0x000fea0003800000 */
[----:B------:R-:W-:Y:S01]  /*09b0*/  UCGABAR_WAIT ;  /* 0x0000000000007dc7 */ /* 0x000fe20008000000 */
[----:B------:R-:W-:Y:S01]  /*09c0*/  CCTL.IVALL ;  /* 0x00000000ff00798f */ /* 0x000fe20002000000 */
[----:B------:R-:W-:Y:S05]  /*09d0*/  BRA `(.L_x_6) ;  /* 0x0000000000047947 */ /* 0x000fea0003800000 */
.L_x_5:
[----:B------:R-:W-:Y:S06]  /*09e0*/  BAR.SYNC.DEFER_BLOCKING 0x0 ;  /* 0x0000000000007b1d */ /* 0x000fec0000010000 */
.L_x_6:
[----:B------:R-:W-:Y:S05]  /*09f0*/  @!P1 BRA `(.L_x_7) ;  /* 0x000000f400c49947 */ /* 0x000fea0003800000 */
[----:B------:R-:W-:-:S06]  /*0a00*/  UISETP.GT.U32.AND UP0, UPT, UR10, 0x1, UPT ;  /* 0x000000010a00788c */ /* 0x000fcc000bf04070 */
[----:B------:R-:W-:-:S13]  /*0a10*/  PLOP3.LUT P0, PT, PT, PT, UP0, 0x80, 0x0 ;  /* 0x000000000000781c */ /* 0x000fda0003f0f008 */
[----:B------:R-:W-:Y:S05]  /*0a20*/  @P0 EXIT ;  /* 0x000000000000094d */ /* 0x000fea0003800000 */
[----:B------:R-:W-:Y:S01]  /*0a30*/  IMAD.MOV.U32 R6, RZ, RZ, -0x1 ;  /* 0xffffffffff067424 */ /* 0x000fe200078e00ff */
[----:B------:R-:W-:Y:S01]  /*0a40*/  MOV R5, 0xffffffff ;  /* 0xffffffff00057802 */ /* 0x000fe20000000f00 */
[----:B------:R-:W-:Y:S01]  /*0a50*/  ULDC.64 UR4, c[0x0][0x750] ;  /* 0x0001d40000047ab9 */ /* 0x000fe20000000a00 */
[----:B------:R-:W-:Y:S01]  /*0a60*/  UMOV UR23, 0xffffffff ;  /* 0xffffffff00177882 */ /* 0x000fe20000000000 */
[----:B------:R-:W-:Y:S01]  /*0a70*/  ISETP.GE.U32.AND P0, PT, R19, UR4, PT ;  /* 0x0000000413007c0c */ /* 0x000fe2000bf06070 */
[----:B------:R1:W-:Y:S01]  /*0a80*/  STL [R1+0x94], R6 ;  /* 0x0000940601007387 */ /* 0x0003e20000100800 */
[----:B------:R-:W-:Y:S02]  /*0a90*/  PRMT R4, RZ, 0x7610, R4 ;  /* 0x00007610ff047816 */ /* 0x000fe40000000004 */
[----:B------:R-:W-:Y:S01]  /*0aa0*/  ISETP.GE.U32.AND.EX P0, PT, R23, UR5, PT, P0 ;  /* 0x0000000517007c0c */ /* 0x000fe2000bf06100 */
[----:B------:R1:W-:-:S12]  /*0ab0*/  STL [R1+0x8c], R5 ;  /* 0x00008c0501007387 */ /* 0x0003d80000100800 */
[----:B-1----:R-:W-:Y:S05]  /*0ac0*/  @P0 BRA `(.L_x_8) ;  /* 0x0000000400380947 */ /* 0x002fea0003800000 */
[----:B------:R-:W1:Y:S01]  /*0ad0*/  LDC.64 R14, c[0x0][0x728] ;  /* 0x0001ca00ff0e7b82 */ /* 0x000e620000000a00 */
[----:B------:R-:W-:Y:S02]  /*0ae0*/  IMAD.MOV.U32 R4, RZ, RZ, R19 ;  /* 0x000000ffff047224 */ /* 0x000fe400078e0013 */
[----:B------:R-:W-:-:S05]  /*0af0*/  IMAD.MOV.U32 R5, RZ, RZ, R23 ;  /* 0x000000ffff057224 */ /* 0x000fca00078e0017 */
[----:B------:R-:W2:Y:S08]  /*0b00*/  LDC R10, c[0x0][0x730] ;  /* 0x0001cc00ff0a7b82 */ /* 0x000eb00000000800 */
[----:B------:R-:W3:Y:S01]  /*0b10*/  LDC.64 R16, c[0x0][0x720] ;  /* 0x0001c800ff107b82 */ /* 0x000ee20000000a00 */
[----:B-1----:R-:W-:-:S04]  /*0b20*/  ISETP.NE.U32.AND P0, PT, R14, RZ, PT ;  /* 0x000000ff0e00720c */ /* 0x002fc80003f05070 */
[----:B------:R-:W-:-:S13]  /*0b30*/  ISETP.NE.AND.EX P0, PT, R15, RZ, PT, P0 ;  /* 0x000000ff0f00720c */ /* 0x000fda0003f05300 */
[----:B--23--:R-:W-:Y:S05]  /*0b40*/  @!P0 BRA `(.L_x_9) ;  /* 0x0000000000288947 */ /* 0x00cfea0003800000 */
[----:B------:R-:W1:Y:S02]  /*0b50*/  LDC R9, c[0x0][0x734] ;  /* 0x0001cd00ff097b82 */ /* 0x000e640000000800 */
[----:B-1----:R-:W-:-:S05]  /*0b60*/  IADD3 R9, P0, R19, R9, RZ ;  /* 0x0000000913097210 */ /* 0x002fca0007f1e0ff */
[----:B------:R-:W-:-:S04]  /*0b70*/  IMAD.X R13, RZ, RZ, R23, P0 ;  /* 0x000000ffff0d7224 */ /* 0x000fc800000e0617 */
[----:B------:R-:W-:-:S04]  /*0b80*/  IMAD.WIDE.U32 R4, R13, R14, RZ ;  /* 0x0000000e0d047225 */ /* 0x000fc800078e00ff */
[----:B------:R-:W-:-:S04]  /*0b90*/  IMAD.WIDE.U32 R6, P0, R9, R15, R4 ;  /* 0x0000000f09067225 */ /* 0x000fc80007800004 */
[----:B------:R-:W-:-:S04]  /*0ba0*/  IMAD.WIDE.U32 R4, R9, R14, RZ ;  /* 0x0000000e09047225 */ /* 0x000fc800078e00ff */
[----:B------:R-:W-:Y:S01]  /*0bb0*/  IMAD.X R9, RZ, RZ, RZ, P0 ;  /* 0x000000ffff097224 */ /* 0x000fe200000e06ff */
[----:B------:R-:W-:Y:S01]  /*0bc0*/  IADD3 RZ, P0, R5, R6, RZ ;  /* 0x0000000605ff7210 */ /* 0x000fe20007f1e0ff */
[----:B------:R-:W-:-:S04]  /*0bd0*/  IMAD.MOV.U32 R8, RZ, RZ, R7 ;  /* 0x000000ffff087224 */ /* 0x000fc800078e0007 */
[----:B------:R-:W-:-:S08]  /*0be0*/  IMAD.WIDE.U32.X R4, R13, R15, R8, P0 ;  /* 0x0000000f0d047225 */ /* 0x000fd000000e0408 */
.L_x_9:
[----:B------:R-:W1:Y:S01]  /*0bf0*/  LDC.64 R20, c[0x0][0x740] ;  /* 0x0001d000ff147b82 */ /* 0x000e620000000a00 */
[-C--:B------:R-:W-:Y:S01]  /*0c00*/  SHF.R.U64 R22, R4, R10.reuse, R5 ;  /* 0x0000000a04167219 */ /* 0x080fe20000001205 */
[----:B------:R-:W-:Y:S01]  /*0c10*/  IMAD.MOV.U32 R4, RZ, RZ, R19 ;  /* 0x000000ffff047224 */ /* 0x000fe200078e0013 */
[----:B------:R-:W-:Y:S01]  /*0c20*/  SHF.R.U32.HI R3, RZ, R10, R5 ;  /* 0x0000000aff037219 */ /* 0x000fe20000011605 */
[----:B------:R-:W-:Y:S01]  /*0c30*/  IMAD.MOV.U32 R5, RZ, RZ, R23 ;  /* 0x000000ffff057224 */ /* 0x000fe200078e0017 */
[----:B------:R-:W-:Y:S01]  /*0c40*/  IADD3 R7, P0, RZ, -R22, RZ ;  /* 0x80000016ff077210 */ /* 0x000fe20007f1e0ff */
[----:B0-----:R-:W-:Y:S02]  /*0c50*/  IMAD R23, R11, R12, R2 ;  /* 0x0000000c0b177224 */ /* 0x001fe400078e0202 */
[----:B------:R-:W0:Y:S01]  /*0c60*/  LDC R8, c[0x0][0x718] ;  /* 0x0001c600ff087b82 */ /* 0x000e220000000800 */
[----:B------:R-:W-:Y:S02]  /*0c70*/  IMAD.MOV.U32 R11, RZ, RZ, 0x1 ;  /* 0x00000001ff0b7424 */ /* 0x000fe400078e00ff */
[----:B------:R-:W-:-:S02]  /*0c80*/  IMAD.X R3, RZ, RZ, ~R3, P0 ;  /* 0x000000ffff037224 */ /* 0x000fc400000e0e03 */
[----:B------:R-:W-:-:S03]  /*0c90*/  IMAD.WIDE.U32 R4, R7, R16, R4 ;  /* 0x0000001007047225 */ /* 0x000fc600078e0004 */
[----:B------:R-:W2:Y:S01]  /*0ca0*/  LDC R14, c[0x0][0x708] ;  /* 0x0001c200ff0e7b82 */ /* 0x000ea20000000800 */
[----:B------:R-:W-:-:S04]  /*0cb0*/  IMAD R6, R3, R16, RZ ;  /* 0x0000001003067224 */ /* 0x000fc800078e02ff */
[----:B------:R-:W-:-:S03]  /*0cc0*/  IMAD R3, R7, R17, R6 ;  /* 0x0000001107037224 */ /* 0x000fc600078e0206 */
[----:B------:R-:W3:Y:S01]  /*0cd0*/  LDC R18, c[0x0][0x758] ;  /* 0x0001d600ff127b82 */ /* 0x000ee20000000800 */
[----:B------:R-:W-:Y:S01]  /*0ce0*/  IMAD.IADD R3, R5, 0x1, R3 ;  /* 0x0000000105037824 */ /* 0x000fe200078e0203 */
[----:B-1----:R-:W-:Y:S02]  /*0cf0*/  ISETP.NE.U32.AND P0, PT, R20, RZ, PT ;  /* 0x000000ff1400720c */ /* 0x002fe40003f05070 */
[----:B------:R-:W-:Y:S02]  /*0d00*/  MOV R5, 0xffffffff ;  /* 0xffffffff00057802 */ /* 0x000fe40000000f00 */
[----:B------:R-:W-:Y:S02]  /*0d10*/  ISETP.NE.AND.EX P0, PT, R21, RZ, PT, P0 ;  /* 0x000000ff1500720c */ /* 0x000fe40003f05300 */
[----:B------:R-:W1:Y:S01]  /*0d20*/  LDC R13, c[0x0][0x700] ;  /* 0x0001c000ff0d7b82 */ /* 0x000e620000000800 */
[-CC-:B0-----:R-:W-:Y:S02]  /*0d30*/  SHF.R.U64 R10, R4, R8.reuse, R3.reuse ;  /* 0x00000008040a7219 */ /* 0x181fe40000001203 */
[----:B------:R-:W-:-:S05]  /*0d40*/  SHF.R.U32.HI R3, RZ, R8, R3 ;  /* 0x00000008ff037219 */ /* 0x000fca0000011603 */
[----:B------:R-:W0:Y:S01]  /*0d50*/  LDC R15, c[0x0][0x748] ;  /* 0x0001d200ff0f7b82 */ /* 0x000e220000000800 */
[-CC-:B--2---:R-:W-:Y:S02]  /*0d60*/  SHF.R.U64 R19, R10, R14.reuse, R3.reuse ;  /* 0x0000000e0a137219 */ /* 0x184fe40000001203 */
[----:B------:R-:W-:-:S05]  /*0d70*/  SHF.R.U32.HI R3, RZ, R14, R3 ;  /* 0x0000000eff037219 */ /* 0x000fca0000011603 */
[----:B------:R-:W2:Y:S01]  /*0d80*/  LDC R17, c[0x0][0x738] ;  /* 0x0001ce00ff117b82 */ /* 0x000ea20000000800 */
[-C--:B---3--:R-:W-:Y:S02]  /*0d90*/  SHF.L.U32 R2, R5, R18.reuse, RZ ;  /* 0x0000001205027219 */ /* 0x088fe400000006ff */
[--C-:B------:R-:W-:Y:S02]  /*0da0*/  SHF.R.U64 R12, R19, R18, R3.reuse ;  /* 0x00000012130c7219 */ /* 0x100fe40000001203 */
[----:B------:R-:W-:Y:S02]  /*0db0*/  LOP3.LUT R8, RZ, R2, RZ, 0x33, !PT ;  /* 0x00000002ff087212 */ /* 0x000fe400078e33ff */
[----:B------:R-:W-:Y:S01]  /*0dc0*/  SHF.R.U32.HI R3, RZ, R18, R3 ;  /* 0x00000012ff037219 */ /* 0x000fe20000011603 */
[----:B------:R-:W3:Y:S01]  /*0dd0*/  LDC R16, c[0x0][0x710] ;  /* 0x0001c400ff107b82 */ /* 0x000ee20000000800 */
[----:B------:R-:W-:Y:S01]  /*0de0*/  IMAD.MOV.U32 R2, RZ, RZ, R12 ;  /* 0x000000ffff027224 */ /* 0x000fe200078e000c */
[----:B------:R-:W-:Y:S06]  /*0df0*/  @!P0 BRA `(.L_x_10) ;  /* 0x0000000000288947 */ /* 0x000fec0003800000 */
[----:B------:R-:W4:Y:S02]  /*0e00*/  LDC R7, c[0x0][0x74c] ;  /* 0x0001d300ff077b82 */ /* 0x000f240000000800 */
[----:B----4-:R-:W-:-:S05]  /*0e10*/  IADD3 R7, P0, R12, R7, RZ ;  /* 0x000000070c077210 */ /* 0x010fca0007f1e0ff */
        /* <DEDUP_REMOVED lines=8> */
.L_x_10:
[----:B0-----:R-:W-:Y:S01]  /*0ea0*/  SHF.R.U64 R4, R2, R15, R3 ;  /* 0x0000000f02047219 */ /* 0x001fe20000001203 */
[----:B-1----:R-:W-:Y:S01]  /*0eb0*/  VIADD R5, R13, 0xffffffff ;  /* 0xffffffff0d057836 */ /* 0x002fe20000000000 */
[----:B------:R-:W-:Y:S02]  /*0ec0*/  SHF.L.U32 R2, R11, R18, RZ ;  /* 0x000000120b027219 */ /* 0x000fe400000006ff */
[----:B------:R-:W-:Y:S01]  /*0ed0*/  LOP3.LUT R3, R19, R8, RZ, 0xc0, !PT ;  /* 0x0000000813037212 */ /* 0x000fe200078ec0ff */
[----:B------:R-:W-:Y:S01]  /*0ee0*/  IMAD.MOV R6, RZ, RZ, -R4 ;  /* 0x000000ffff067224 */ /* 0x000fe200078e0a04 */
[----:B------:R-:W-:Y:S02]  /*0ef0*/  SEL R0, R0, R23, !P3 ;  /* 0x0000001700007207 */ /* 0x000fe40005800000 */
[----:B------:R-:W-:Y:S01]  /*0f00*/  LOP3.LUT R5, R10, R5, RZ, 0xc0, !PT ;  /* 0x000000050a057212 */ /* 0x000fe200078ec0ff */
[----:B------:R-:W-:Y:S01]  /*0f10*/  IMAD R3, R2, R4, R3 ;  /* 0x0000000402037224 */ /* 0x000fe200078e0203 */
[----:B------:R-:W-:Y:S01]  /*0f20*/  R2UR UR23, R22 ;  /* 0x00000000161772ca */ /* 0x000fe200000e0000 */
[----:B--2---:R-:W-:-:S02]  /*0f30*/  IMAD R2, R6, R17, R12 ;  /* 0x0000001106027224 */ /* 0x004fc400078e020c */
[----:B---3--:R-:W-:Y:S02]  /*0f40*/  IMAD R0, R3, R16, R0 ;  /* 0x0000001003007224 */ /* 0x008fe400078e0200 */
[----:B------:R-:W-:Y:S02]  /*0f50*/  IMAD R3, R2, R13, R5 ;  /* 0x0000000d02037224 */ /* 0x000fe400078e0205 */
[----:B------:R-:W-:-:S03]  /*0f60*/  IMAD.MOV.U32 R4, RZ, RZ, 0x1 ;  /* 0x00000001ff047424 */ /* 0x000fc600078e00ff */
[----:B------:R-:W-:Y:S02]  /*0f70*/  SEL R2, R3, R0, !P3 ;  /* 0x0000000003027207 */ /* 0x000fe40005800000 */
[----:B------:R-:W-:-:S03]  /*0f80*/  SEL R0, R0, R3, !P3 ;  /* 0x0000000300007207 */ /* 0x000fc60005800000 */
[----:B------:R1:W-:Y:S04]  /*0f90*/  STL [R1+0x8c], R2 ;  /* 0x00008c0201007387 */ /* 0x0003e80000100800 */
[----:B------:R1:W-:Y:S02]  /*0fa0*/  STL [R1+0x94], R0 ;  /* 0x0000940001007387 */ /* 0x0003e40000100800 */
.L_x_8:
[----:B------:R-:W-:-:S08]  /*0fb0*/  NOP ;  /* 0x0000000000007918 */ /* 0x000fd00000000000 */
[----:B------:R-:W2:Y:S02]  /*0fc0*/  USETMAXREG.TRY_ALLOC.CTAPOOL UP0, 0xe8 ;  /* 0x000000e8000079c8 */ /* 0x000ea40008000600 */
[----:B--2---:R-:W-:-:S13]  /*0fd0*/  PLOP3.LUT P0, PT, PT, PT, UP0, 0x80, 0x0 ;  /* 0x000000000000781c */ /* 0x004fda0003f0f008 */
[----:B------:R-:W-:Y:S05]  /*0fe0*/  @!P0 BRA `(.L_x_8) ;  /* 0xfffffffc00f08947 */ /* 0x000fea000383ffff */
[----:B------:R-:W-:Y:S01]  /*0ff0*/  ULDC.64 UR4, c[0x0][0x698] ;  /* 0x0001a60000047ab9 */ /* 0x000fe20000000a00 */
[----:B------:R-:W-:Y:S01]  /*1000*/  ULDC.64 UR18, c[0x0][0x208] ;  /* 0x0000820000127ab9 */ /* 0x000fe20000000a00 */
[----:B------:R-:W-:-:S04]  /*1010*/  ISETP.NE.U32.AND P0, PT, RZ, UR4, PT ;  /* 0x00000004ff007c0c */ /* 0x000fc8000bf05070 */
[----:B------:R-:W-:-:S13]  /*1020*/  ISETP.NE.AND.EX P0, PT, RZ, UR5, PT, P0 ;  /* 0x00000005ff007c0c */ /* 0x000fda000bf05300 */
[----:B------:R-:W-:Y:S05]  /*1030*/  @!P0 BRA `(.L_x_11) ;  /* 0x0000000000208947 */ /* 0x000fea0003800000 */
[----:B-1----:R-:W1:Y:S02]  /*1040*/  LDC.64 R2, c[0x0][0x698] ;  /* 0x0001a600ff027b82 */ /* 0x002e640000000a00 */
[----:B-1----:R-:W2:Y:S02]  /*1050*/  LDG.E.64 R2, desc[UR18][R2.64] ;  /* 0x0000001202027981 */ /* 0x002ea4000c1e1b00 */
[----:B--2---:R-:W-:-:S04]  /*1060*/  ISETP.NE.U32.AND P0, PT, R2, RZ, PT ;  /* 0x000000ff0200720c */ /* 0x004fc80003f05070 */
[----:B------:R-:W-:-:S13]  /*1070*/  ISETP.NE.AND.EX P0, PT, R3, RZ, PT, P0 ;  /* 0x000000ff0300720c */ /* 0x000fda0003f05300 */
[----:B------:R-:W-:Y:S05]  /*1080*/  @!P0 BRA `(.L_x_11) ;  /* 0x00000000000c8947 */ /* 0x000fea0003800000 */
[----:B------:R-:W2:Y:S02]  /*1090*/  LD.E R2, desc[UR18][R2.64] ;  /* 0x0000001202027980 */ /* 0x000ea4000c101900 */
[----:B--2---:R-:W-:Y:S01]  /*10a0*/  R2UR UR21, R2 ;  /* 0x00000000021572ca */ /* 0x004fe200000e0000 */
[----:B------:R-:W-:-:S14]  /*10b0*/  BRA `(.L_x_12) ;  /* 0x0000000000247947 */ /* 0x000fdc0003800000 */
.L_x_11:
[----:B------:R-:W-:Y:S02]  /*10c0*/  ULDC.64 UR4, c[0x0][0x688] ;  /* 0x0001a20000047ab9 */ /* 0x000fe40000000a00 */
[----:B------:R-:W-:-:S04]  /*10d0*/  ISETP.NE.U32.AND P0, PT, RZ, UR4, PT ;  /* 0x00000004ff007c0c */ /* 0x000fc8000bf05070 */
[----:B------:R-:W-:-:S13]  /*10e0*/  ISETP.NE.AND.EX P0, PT, RZ, UR5, PT, P0 ;  /* 0x00000005ff007c0c */ /* 0x000fda000bf05300 */
[----:B------:R-:W-:Y:S05]  /*10f0*/  @!P0 BRA `(.L_x_13) ;  /* 0x0000000000108947 */ /* 0x000fea0003800000 */
[----:B-1----:R-:W1:Y:S02]  /*1100*/  LDC.64 R2, c[0x0][0x688] ;  /* 0x0001a200ff027b82 */ /* 0x002e640000000a00 */
[----:B-1----:R-:W2:Y:S02]  /*1110*/  LDG.E R2, desc[UR18][R2.64] ;  /* 0x0000001202027981 */ /* 0x002ea4000c1e1900 */
[----:B--2---:R-:W-:Y:S01]  /*1120*/  R2UR UR21, R2 ;  /* 0x00000000021572ca */ /* 0x004fe200000e0000 */
[----:B------:R-:W-:-:S14]  /*1130*/  BRA `(.L_x_12) ;  /* 0x0000000000047947 */ /* 0x000fdc0003800000 */
.L_x_13:
[----:B------:R-:W-:-:S05]  /*1140*/  ULDC UR21, c[0x0][0x680] ;  /* 0x0001a00000157ab9 */ /* 0x000fca0000000800 */
.L_x_12:
[----:B------:R-:W-:Y:S02]  /*1150*/  ULDC.64 UR4, c[0x0][0x6a0] ;  /* 0x0001a80000047ab9 */ /* 0x000fe40000000a00 */
        /* <DEDUP_REMOVED lines=11> */
.L_x_14:
        /* <DEDUP_REMOVED lines=8> */
.L_x_16:
[----:B------:R-:W-:-:S05]  /*1290*/  ULDC UR20, c[0x0][0x684] ;  /* 0x0001a10000147ab9 */ /* 0x000fca0000000800 */
.L_x_15:
[----:B------:R-:W-:-:S13]  /*12a0*/  LOP3.LUT P0, RZ, R4, 0xff, RZ, 0xc0, !PT ;  /* 0x000000ff04ff7812 */ /* 0x000fda000780c0ff */
[----:B------:R-:W-:Y:S05]  /*12b0*/  @!P0 EXIT ;  /* 0x000000000000894d */ /* 0x000fea0003800000 */
[----:B------:R-:W-:Y:S01]  /*12c0*/  ULDC UR4, c[0x0][0x28c] ;  /* 0x0000a30000047ab9 */ /* 0x000fe20000000800 */
[----:B------:R-:W-:Y:S02]  /*12d0*/  ULOP3.LUT UR22, UR13, 0x1, URZ, 0xfc, !UPT ;  /* 0x000000010d167892 */ /* 0x000fe4000f8efc3f */
[----:B------:R-:W-:-:S04]  /*12e0*/  UIADD3 UR4, UR4, 0x7f, URZ ;  /* 0x0000007f04047890 */ /* 0x000fc8000fffe03f */
[----:B------:R-:W-:-:S04]  /*12f0*/  USHF.R.S32.HI UR5, URZ, 0x1f, UR4 ;  /* 0x0000001f3f057899 */ /* 0x000fc80008011404 */
[----:B------:R-:W-:-:S03]  /*1300*/  ULEA.HI UR5, UR5, UR4, URZ, 0x7 ;  /* 0x0000000405057291 */ /* 0x000fc6000f8f383f */
[----:B------:R-:W-:Y:S01]  /*1310*/  UMOV UR4, URZ ;  /* 0x0000003f00047c82 */ /* 0x000fe20008000000 */
[----:B------:R-:W-:-:S03]  /*1320*/  USHF.R.S32.HI UR12, URZ, 0x7, UR5 ;  /* 0x000000073f0c7899 */ /* 0x000fc60008011405 */
[----:B------:R-:W-:-:S09]  /*1330*/  UMOV UR5, URZ ;  /* 0x0000003f00057c82 */ /* 0x000fd20008000000 */
.L_x_223:
[----:B-1----:R-:W1:Y:S01]  /*1340*/  S2R R0, SR_TID.X ;  /* 0x0000000000007919 */ /* 0x002e620000002100 */
[----:B------:R-:W-:Y:S01]  /*1350*/  UISETP.LT.AND UP0, UPT, URZ, UR12, UPT ;  /* 0x0000000c3f00728c */ /* 0x000fe2000bf01270 */
[----:B------:R-:W-:Y:S02]  /*1360*/  CS2R R4, SRZ ;  /* 0x0000000000047805 */ /* 0x000fe4000001ff00 */
[----:B------:R-:W-:Y:S01]  /*1370*/  CS2R R6, SRZ ;  /* 0x0000000000067805 */ /* 0x000fe2000001ff00 */
[----:B------:R-:W-:Y:S01]  /*1380*/  STL [R1+0x74], RZ ;  /* 0x000074ff01007387 */ /* 0x000fe20000100800 */
[----:B------:R-:W-:Y:S01]  /*1390*/  USEL UR6, URZ, UR12, UP0 ;  /* 0x0000000c3f067287 */ /* 0x000fe20008000000 */
[----:B------:R-:W-:Y:S02]  /*13a0*/  CS2R R8, SRZ ;  /* 0x0000000000087805 */ /* 0x000fe4000001ff00 */
[----:B------:R-:W-:Y:S01]  /*13b0*/  CS2R R10, SRZ ;  /* 0x00000000000a7805 */ /* 0x000fe2000001ff00 */
[----:B------:R-:W-:Y:S01]  /*13c0*/  STL [R1+0x70], RZ ;  /* 0x000070ff01007387 */ /* 0x000fe20000100800 */
[----:B------:R-:W-:Y:S01]  /*13d0*/  UIADD3 UR7, UR12, -UR6, URZ ;  /* 0x800000060c077290 */ /* 0x000fe2000fffe03f */
[----:B------:R-:W-:-:S02]  /*13e0*/  CS2R R12, SRZ ;  /* 0x00000000000c7805 */ /* 0x000fc4000001ff00 */
[----:B---3--:R-:W-:Y:S01]  /*13f0*/  CS2R R14, SRZ ;  /* 0x00000000000e7805 */ /* 0x008fe2000001ff00 */
[----:B------:R-:W-:Y:S01]  /*1400*/  STL [R1+0x6c], RZ ;  /* 0x00006cff01007387 */ /* 0x000fe20000100800 */
[----:B------:R-:W-:Y:S01]  /*1410*/  UISETP.GE.AND UP0, UPT, UR7, 0x1, UPT ;  /* 0x000000010700788c */ /* 0x000fe2000bf06270 */
[----:B------:R-:W-:Y:S01]  /*1420*/  CS2R R16, SRZ ;  /* 0x0000000000107805 */ /* 0x000fe2000001ff00 */
[----:B------:R-:W-:Y:S01]  /*1430*/  UMOV UR6, URZ ;  /* 0x0000003f00067c82 */ /* 0x000fe20008000000 */
[----:B------:R-:W-:Y:S01]  /*1440*/  STL [R1+0x68], RZ ;  /* 0x000068ff01007387 */ /* 0x000fe20000100800 */
[----:B0-----:R-:W-:Y:S02]  /*1450*/  CS2R R18, SRZ ;  /* 0x0000000000127805 */ /* 0x001fe4000001ff00 */
[----:B------:R-:W-:Y:S02]  /*1460*/  CS2R R20, SRZ ;  /* 0x0000000000147805 */ /* 0x000fe4000001ff00 */
[----:B------:R-:W-:Y:S01]  /*1470*/  PLOP3.LUT P0, PT, PT, PT, UP0, 0x80, 0x0 ;  /* 0x000000000000781c */ /* 0x000fe20003f0f008 */
[----:B------:R-:W-:Y:S01]  /*1480*/  STL [R1+0x64], RZ ;  /* 0x000064ff01007387 */ /* 0x000fe20000100800 */
[----:B------:R-:W-:-:S02]  /*1490*/  CS2R R22, SRZ ;  /* 0x0000000000167805 */ /* 0x000fc4000001ff00 */
[----:B------:R-:W-:Y:S02]  /*14a0*/  CS2R R154, SRZ ;  /* 0x00000000009a7805 */ /* 0x000fe4000001ff00 */
[----:B------:R-:W-:Y:S01]  /*14b0*/  CS2R R156, SRZ ;  /* 0x00000000009c7805 */ /* 0x000fe2000001ff00 */
[----:B------:R-:W-:Y:S01]  /*14c0*/  STL [R1+0x60], RZ ;  /* 0x000060ff01007387 */ /* 0x000fe20000100800 */
[----:B------:R-:W-:Y:S02]  /*14d0*/  CS2R R158, SRZ ;  /* 0x00000000009e7805 */ /* 0x000fe4000001ff00 */
[----:B------:R-:W-:Y:S02]  /*14e0*/  CS2R R160, SRZ ;  /* 0x0000000000a07805 */ /* 0x000fe4000001ff00 */
[----:B------:R-:W-:Y:S01]  /*14f0*/  CS2R R162, SRZ ;  /* 0x0000000000a27805 */ /* 0x000fe2000001ff00 */
[----:B------:R-:W-:Y:S01]  /*1500*/  STL [R1+0x5c], RZ ;  /* 0x00005cff01007387 */ /* 0x000fe20000100800 */
[----:B------:R-:W-:-:S02]  /*1510*/  CS2R R164, SRZ ;  /* 0x0000000000a47805 */ /* 0x000fc4000001ff00 */
[----:B------:R-:W-:Y:S02]  /*1520*/  CS2R R166, SRZ ;  /* 0x0000000000a67805 */ /* 0x000fe4000001ff00 */
[----:B------:R-:W-:Y:S01]  /*1530*/  CS2R R168, SRZ ;  /* 0x0000000000a87805 */ /* 0x000fe2000001ff00 */
[----:B------:R-:W-:Y:S01]  /*1540*/  STL [R1+0x58], RZ ;  /* 0x000058ff01007387 */ /* 0x000fe20000100800 */
[----:B-1----:R-:W-:Y:S02]  /*1550*/  LOP3.LUT R0, R0, 0x80, RZ, 0xc0, !PT ;  /* 0x0000008000007812 */ /* 0x002fe400078ec0ff */
[----:B------:R-:W-:Y:S02]  /*1560*/  CS2R R170, SRZ ;  /* 0x0000000000aa7805 */ /* 0x000fe4000001ff00 */
[----:B------:R-:W-:Y:S01]  /*1570*/  CS2R R172, SRZ ;  /* 0x0000000000ac7805 */ /* 0x000fe2000001ff00 */
[----:B------:R-:W-:Y:S01]  /*1580*/  STL [R1+0x54], RZ ;  /* 0x000054ff01007387 */ /* 0x000fe20000100800 */
[----:B------:R-:W-:Y:S01]  /*1590*/  SHF.R.U32.HI R2, RZ, 0x7, R0 ;  /* 0x00000007ff027819 */ /* 0x000fe20000011600 */
[----:B------:R-:W-:Y:S01]  /*15a0*/  IMAD.MOV.U32 R0, RZ, RZ, RZ ;  /* 0x000000ffff007224 */ /* 0x000fe200078e00ff */
[----:B------:R-:W-:Y:S01]  /*15b0*/  CS2R R174, SRZ ;  /* 0x0000000000ae7805 */ /* 0x000fe2000001ff00 */
        /* <DEDUP_REMOVED lines=35> */
[----:B------:R-:W-:Y:S01]  /*17f0*/  MOV R228, RZ ;  /* 0x000000ff00e47202 */ /* 0x000fe20000000f00 */
        /* <DEDUP_REMOVED lines=16> */
[----:B------:R-:W0:Y:S01]  /*1900*/  SHFL.IDX PT, R2, R2, RZ, 0x1f ;  /* 0x00001fff02027589 */ /* 0x000e2200000e0000 */
[----:B------:R-:W-:Y:S02]  /*1910*/  CS2R R48, SRZ ;  /* 0x0000000000307805 */ /* 0x000fe4000001ff00 */
[----:B------:R-:W-:Y:S02]  /*1920*/  CS2R R50, SRZ ;  /* 0x0000000000327805 */ /* 0x000fe4000001ff00 */
[----:B------:R-:W-:Y:S01]  /*1930*/  CS2R R52, SRZ ;  /* 0x0000000000347805 */ /* 0x000fe2000001ff00 */
[----:B------:R1:W-:Y:S01]  /*1940*/  STL [R1+0x1c], RZ ;  /* 0x00001cff01007387 */ /* 0x0003e20000100800 */
[----:B------:R-:W-:-:S02]  /*1950*/  CS2R R54, SRZ ;  /* 0x0000000000367805 */ /* 0x000fc4000001ff00 */
[----:B------:R-:W-:Y:S02]  /*1960*/  CS2R R56, SRZ ;  /* 0x0000000000387805 */ /* 0x000fe4000001ff00 */
[----:B------:R-:W-:Y:S01]  /*1970*/  CS2R R58, SRZ ;  /* 0x00000000003a7805 */ /* 0x000fe2000001ff00 */
[----:B------:R1:W-:Y:S01]  /*1980*/  STL [R1+0x18], RZ ;  /* 0x000018ff01007387 */ /* 0x0003e20000100800 */
        /* <DEDUP_REMOVED lines=16> */
[----:B0-----:R-:W-:Y:S02]  /*1a90*/  R2UR UR8, R2 ;  /* 0x00000000020872ca */ /* 0x001fe400000e0000 */
[----:B--2---:R-:W-:Y:S02]  /*1aa0*/  CS2R R2, SRZ ;  /* 0x0000000000027805 */ /* 0x004fe4000001ff00 */
[----:B------:R-:W-:Y:S01]  /*1ab0*/  CS2R R84, SRZ ;  /* 0x0000000000547805 */ /* 0x000fe2000001ff00 */
[----:B------:R1:W-:Y:S01]  /*1ac0*/  STL [R1+0x4], RZ ;  /* 0x000004ff01007387 */ /* 0x0003e20000100800 */
[----:B------:R-:W-:-:S02]  /*1ad0*/  CS2R R86, SRZ ;  /* 0x0000000000567805 */ /* 0x000fc4000001ff00 */
[----:B------:R-:W-:Y:S02]  /*1ae0*/  CS2R R88, SRZ ;  /* 0x0000000000587805 */ /* 0x000fe4000001ff00 */
[----:B------:R-:W-:Y:S01]  /*1af0*/  CS2R R90, SRZ ;  /* 0x00000000005a7805 */ /* 0x000fe2000001ff00 */
[----:B------:R1:W-:Y:S01]  /*1b00*/  STL [R1], RZ ;  /* 0x000000ff01007387 */ /* 0x0003e20000100800 */
[----:B------:R-:W-:Y:S02]  /*1b10*/  CS2R R92, SRZ ;  /* 0x00000000005c7805 */ /* 0x000fe4000001ff00 */
[----:B------:R-:W-:Y:S02]  /*1b20*/  CS2R R94, SRZ ;  /* 0x00000000005e7805 */ /* 0x000fe4000001ff00 */
[----:B------:R-:W-:Y:S02]  /*1b30*/  CS2R R96, SRZ ;  /* 0x0000000000607805 */ /* 0x000fe4000001ff00 */
[----:B------:R-:W-:-:S02]  /*1b40*/  CS2R R98, SRZ ;  /* 0x0000000000627805 */ /* 0x000fc4000001ff00 */
[----:B------:R-:W-:Y:S02]  /*1b50*/  CS2R R100, SRZ ;  /* 0x0000000000647805 */ /* 0x000fe4000001ff00 */
[----:B------:R-:W-:Y:S02]  /*1b60*/  CS2R R102, SRZ ;  /* 0x0000000000667805 */ /* 0x000fe4000001ff00 */
        /* <DEDUP_REMOVED lines=23> */
[----:B------:R-:W-:Y:S01]  /*1ce0*/  CS2R R150, SRZ ;  /* 0x0000000000967805 */ /* 0x000fe2000001ff00 */
[----:B-1----:R-:W-:Y:S06]  /*1cf0*/  @!P0 BRA `(.L_x_17) ;  /* 0x0000001400348947 */ /* 0x002fec0003800000 */
[----:B------:R-:W0:Y:S01]  /*1d00*/  S2UR UR10, SR_CgaCtaId ;  /* 0x00000000000a79c3 */ /* 0x000e220000008800 */
[----:B------:R-:W-:Y:S01]  /*1d10*/  ULEA.HI UR6, UR8, UR8, URZ, 0x1 ;  /* 0x0000000808067291 */ /* 0x000fe2000f8f083f */
[----:B------:R-:W-:Y:S01]  /*1d20*/  IMAD.MOV.U32 R0, RZ, RZ, RZ ;  /* 0x000000ffff007224 */ /* 0x000fe200078e00ff */
[----:B------:R-:W-:Y:S01]  /*1d30*/  UMOV UR9, 0x400 ;  /* 0x0000040000097882 */ /* 0x000fe20000000000 */
[----:B------:R-:W-:Y:S01]  /*1d40*/  IMAD.U32 R229, RZ, RZ, UR4 ;  /* 0x00000004ffe57e24 */ /* 0x000fe2000f8e00ff */
[----:B------:R-:W-:Y:S01]  /*1d50*/  ULOP3.LUT UR6, UR6, 0xffffe, URZ, 0xc0, !UPT ;  /* 0x000ffffe06067892 */ /* 0x000fe2000f8ec03f */
[----:B------:R-:W-:Y:S01]  /*1d60*/  UMOV UR14, UR7 ;  /* 0x00000007000e7c82 */ /* 0x000fe20008000000 */
[----:B------:R-:W-:Y:S02]  /*1d70*/  UPLOP3.LUT UP0, UPT, UPT, UPT, UPT, 0x40, 0x0 ;  /* 0x000000000000789c */ /* 0x000fe40003f0e870 */
[----:B------:R-:W-:Y:S01]  /*1d80*/  UIADD3 UR6, UR8, -UR6, URZ ;  /* 0x8000000608067290 */ /* 0x000fe2000fffe03f */
[----:B------:R-:W-:Y:S01]  /*1d90*/  UMOV UR16, UR5 ;  /* 0x0000000500107c82 */ /* 0x000fe20008000000 */
[----:B------:R-:W-:Y:S01]  /*1da0*/  UMOV UR17, UR5 ;  /* 0x0000000500117c82 */ /* 0x000fe20008000000 */
[----:B------:R-:W-:Y:S01]  /*1db0*/  UMOV UR7, URZ ;  /* 0x0000003f00077c82 */ /* 0x000fe20008000000 */
[----:B------:R-:W-:Y:S01]  /*1dc0*/  ULDC UR25, c[0x0][0x644] ;  /* 0x0001910000197ab9 */ /* 0x000fe20000000800 */
[----:B0-----:R-:W-:-:S04]  /*1dd0*/  ULEA UR9, UR10, UR9, 0x18 ;  /* 0x000000090a097291 */ /* 0x001fc8000f8ec03f */
[----:B------:R-:W-:-:S04]  /*1de0*/  ULEA UR6, UR6, UR9, 0xc ;  /* 0x0000000906067291 */ /* 0x000fc8000f8e603f */
[----:B------:R-:W-:-:S04]  /*1df0*/  UIADD3 UR6, UR6, 0x100, URZ ;  /* 0x0000010006067890 */ /* 0x000fc8000fffe03f */
[----:B------:R-:W-:-:S03]  /*1e00*/  USHF.R.U32.HI UR8, URZ, 0x4, UR6 ;  /* 0x000000043f087899 */ /* 0x000fc60008011606 */
[----:B------:R-:W-:Y:S01]  /*1e10*/  UMOV UR6, URZ ;  /* 0x0000003f00067c82 */ /* 0x000fe20008000000 */
[----:B------:R-:W-:-:S12]  /*1e20*/  ULOP3.LUT UR15, UR8, 0x3fff, URZ, 0xc0, !UPT ;  /* 0x00003fff080f7892 */ /* 0x000fd8000f8ec03f */
.L_x_25:
[----:B------:R-:W-:-:S06]  /*1e30*/  UISETP.NE.AND UP1, UPT, UR22, 0x3, UPT ;  /* 0x000000031600788c */ /* 0x000fcc000bf25270 */
[----:B------:R-:W-:-:S13]  /*1e40*/  PLOP3.LUT P1, PT, PT, PT, UP1, 0x80, 0x0 ;  /* 0x000000000000781c */ /* 0x000fda0003f2f018 */
[----:B-----5:R-:W-:Y:S05]  /*1e50*/  @!P1 BRA `(.L_x_18) ;  /* 0x0000000000049947 */ /* 0x020fea0003800000 */
[----:B------:R-:W-:Y:S01]  /*1e60*/  BPT.TRAP 0x1 ;  /* 0x000000040000795c */ /* 0x000fe20000300000 */
.L_x_18:
[----:B------:R-:W0:Y:S01]  /*1e70*/  S2UR UR9, SR_CgaCtaId ;  /* 0x00000000000979c3 */ /* 0x000e220000008800 */
[----:B------:R-:W-:Y:S01]  /*1e80*/  UMOV UR8, 0x400 ;  /* 0x0000040000087882 */ /* 0x000fe20000000000 */
[----:B------:R-:W-:Y:S01]  /*1e90*/  SHF.L.U32 R152, R229, 0x1f, RZ ;  /* 0x0000001fe5987819 */ /* 0x000fe200000006ff */
[----:B0-----:R-:W-:-:S04]  /*1ea0*/  ULEA UR24, UR9, UR8, 0x18 ;  /* 0x0000000809187291 */ /* 0x001fc8000f8ec03f */
[----:B------:R-:W-:-:S09]  /*1eb0*/  ULEA UR8, UR16, UR24, 0x3 ;  /* 0x0000001810087291 */ /* 0x000fd2000f8e183f */
[----:B------:R0:W1:Y:S01]  /*1ec0*/  SYNCS.PHASECHK.TRANS64.TRYWAIT P0, [UR8], R152 ;  /* 0x00000098ff0075a7 */ /* 0x0000620008000148 */
[----:B------:R-:W-:Y:S05]  /*1ed0*/  @!P1 BRA `(.L_x_19) ;  /* 0x0000000000049947 */ /* 0x000fea0003800000 */
[----:B------:R-:W-:Y:S01]  /*1ee0*/  BPT.TRAP 0x1 ;  /* 0x000000040000795c */ /* 0x000fe20000300000 */
.L_x_19:
[----:B-1----:R-:W-:Y:S05]  /*1ef0*/  @P0 BRA `(.L_x_20) ;  /* 0x0000000000080947 */ /* 0x002fea0003800000 */
[----:B------:R-:W1:Y:S02]  /*1f00*/  SYNCS.PHASECHK.TRANS64.TRYWAIT P0, [UR8], R152 ;  /* 0x00000098ff0075a7 */ /* 0x000e640008000148 */
[----:B-1----:R-:W-:Y:S05]  /*1f10*/  @!P0 BRA `(.L_x_21) ;  /* 0x000000f800748947 */ /* 0x002fea0003800000 */
.L_x_20:
[----:B------:R2:W-:Y:S02]  /*1f20*/  STL [R1+0x98], R0 ;  /* 0x0000980001007387 */ /* 0x0005e40000100800 */
[----:B--2---:R-:W1:Y:S01]  /*1f30*/  S2R R0, SR_TID.X ;  /* 0x0000000000007919 */ /* 0x004e620000002100 */
[----:B------:R-:W-:Y:S01]  /*1f40*/  USHF.L.U32 UR8, UR16, 0xb, URZ ;  /* 0x0000000b10087899 */ /* 0x000fe2000800063f */
[C---:B-1----:R-:W-:Y:S02]  /*1f50*/  IMAD.SHL.U32 R153, R0.reuse, 0x40, RZ ;  /* 0x0000004000997824 */ /* 0x042fe400078e00ff */
[----:B0-----:R-:W-:-:S03]  /*1f60*/  IMAD.SHL.U32 R152, R0, 0x400, RZ ;  /* 0x0000040000987824 */ /* 0x001fc600078e00ff */
[----:B------:R-:W-:-:S04]  /*1f70*/  LOP3.LUT R153, R153, 0x3800, RZ, 0xc0, !PT ;  /* 0x0000380099997812 */ /* 0x000fc800078ec0ff */
[----:B------:R-:W-:Y:S01]  /*1f80*/  LOP3.LUT R153, R153, 0x400, R152, 0xf8, !PT ;  /* 0x0000040099997812 */ /* 0x000fe200078ef898 */
[----:B------:R-:W-:-:S05]  /*1f90*/  IMAD.SHL.U32 R152, R0, 0x20, RZ ;  /* 0x0000002000987824 */ /* 0x000fca00078e00ff */
[----:B------:R-:W-:Y:S01]  /*1fa0*/  LOP3.LUT R153, R153, 0x380, R152, 0xf8, !PT ;  /* 0x0000038099997812 */ /* 0x000fe200078ef898 */
[----:B------:R-:W-:Y:S01]  /*1fb0*/  IMAD.SHL.U32 R152, R0, 0x10, RZ ;  /* 0x0000001000987824 */ /* 0x000fe200078e00ff */
[----:B------:R-:W-:Y:S01]  /*1fc0*/  UIADD3 UR9, UR24, 0xa100, URZ ;  /* 0x0000a10018097890 */ /* 0x000fe2000fffe03f */
[----:B------:R0:W5:Y:S01]  /*1fd0*/  LDL.LU R0, [R1+0x98] ;  /* 0x0000980001007983 */ /* 0x0001620000300800 */
[----:B------:R-:W-:Y:S02]  /*1fe0*/  USEL UR7, UR7, URZ, !UP0 ;  /* 0x0000003f07077287 */ /* 0x000fe4000c000000 */
[----:B------:R-:W-:Y:S01]  /*1ff0*/  LOP3.LUT R153, R153, 0x20, R152, 0xf8, !PT ;  /* 0x0000002099997812 */ /* 0x000fe200078ef898 */
[----:B------:R-:W-:Y:S02]  /*2000*/  USHF.R.U32.HI UR9, URZ, 0x4, UR9 ;  /* 0x000000043f097899 */ /* 0x000fe40008011609 */
[----:B------:R-:W-:Y:S01]  /*2010*/  ULOP3.LUT UR10, UR15, 0x10000, URZ, 0xfc, !UPT ;  /* 0x000100000f0a7892 */ /* 0x000fe2000f8efc3f */
[----:B------:R-:W-:Y:S01]  /*2020*/  LEA.HI R153, R153, UR8, RZ, 0x1d ;  /* 0x0000000899997c11 */ /* 0x000fe2000f8fe8ff */
[----:B------:R-:W-:-:S02]  /*2030*/  ULOP3.LUT UR9, UR9, 0x3fff, URZ, 0xc0, !UPT ;  /* 0x00003fff09097892 */ /* 0x000fc4000f8ec03f */
[----:B------:R-:W-:Y:S02]  /*2040*/  UISETP.NE.U32.AND UP0, UPT, UR7, URZ, UPT ;  /* 0x0000003f0700728c */ /* 0x000fe4000bf05070 */
[----:B------:R-:W-:Y:S01]  /*2050*/  LDS R152, [R153+UR24+0x32100] ;  /* 0x0321001899987984 */ /* 0x000fe20008000800 */
[----:B------:R-:W-:Y:S02]  /*2060*/  ULOP3.LUT UR9, UR9, 0x10000, URZ, 0xfc, !UPT ;  /* 0x0001000009097892 */ /* 0x000fe4000f8efc3f */
[----:B------:R-:W-:Y:S01]  /*2070*/  ULEA UR7, UR16, UR10, 0x9 ;  /* 0x0000000a10077291 */ /* 0x000fe2000f8e483f */
[----:B------:R-:W1:Y:S01]  /*2080*/  LDS R153, [R153+UR24+0x32108] ;  /* 0x0321081899997984 */ /* 0x000e620008000800 */
[----:B------:R-:W-:Y:S01]  /*2090*/  UIADD3 UR10, UR8, UR9, URZ ;  /* 0x00000009080a7290 */ /* 0x000fe2000fffe03f */
[----:B------:R-:W-:Y:S02]  /*20a0*/  UMOV UR11, 0x40000040 ;  /* 0x40000040000b7882 */ /* 0x000fe40000000000 */
[----:B------:R-:W-:Y:S01]  /*20b0*/  UMOV UR9, 0x80000020 ;  /* 0x8000002000097882 */ /* 0x000fe20000000000 */
[----:B------:R-:W-:Y:S01]  /*20c0*/  UIADD3 UR6, UR6, 0x2, URZ ;  /* 0x0000000206067890 */ /* 0x000fe2000fffe03f */
[----:B------:R-:W-:Y:S01]  /*20d0*/  UMOV UR8, UR7 ;  /* 0x0000000700087c82 */ /* 0x000fe20008000000 */
[----:B-1----:R-:W-:-:S06]  /*20e0*/  WARPGROUP.ARRIVE ;  /* 0x00000000000079c5 */ /* 0x002fcc0000000000 */
[----:B------:R-:W-:Y:S01]  /*20f0*/  QGMMA.SP.64x256x64.F32.E4M3.E4M3 R24, gdesc[UR8], R24, UP0, R152 ;  /* 0x07e09800081879f3 */ /* 0x000fe2000bf00a18 */
[----:B------:R-:W-:Y:S02]  /*2100*/  UIADD3 UR8, UR7, 0x2, URZ ;  /* 0x0000000207087890 */ /* 0x000fe4000fffe03f */
[----:B------:R-:W-:Y:S01]  /*2110*/  UIADD3 UR10, UR10, 0x4, URZ ;  /* 0x000000040a0a7890 */ /* 0x000fe2000fffe03f */
[----:B------:R-:W-:Y:S01]  /*2120*/  UMOV UR9, 0x80000020 ;  /* 0x8000002000097882 */ /* 0x000fe20000000000 */
[----:B------:R-:W-:Y:S01]  /*2130*/  UMOV UR11, 0x40000040 ;  /* 0x40000040000b7882 */ /* 0x000fe20000000000 */
[----:B------:R-:W-:-:S04]  /*2140*/  UISETP.NE.AND UP0, UPT, UR6, UR25, UPT ;  /* 0x000000190600728c */ /* 0x000fc8000bf05270 */
[----:B------:R-:W-:-:S04]  /*2150*/  USEL UR7, URZ, 0x1, UP0 ;  /* 0x000000013f077887 */ /* 0x000fc80008000000 */
[----:B------:R-:W-:-:S06]  /*2160*/  UISETP.NE.AND UP0, UPT, UR7, URZ, UPT ;  /* 0x0000003f0700728c */ /* 0x000fcc000bf05270 */
[----:B------:R-:W-:-:S12]  /*2170*/  PLOP3.LUT P0, PT, PT, PT, UP0, 0x80, 0x0 ;  /* 0x000000000000781c */ /* 0x000fd80003f0f008 */
[----:B------:R-:W-:Y:S03]  /*2180*/  QGMMA.SP.64x256x64.F32.E4M3.E4M3 R24, gdesc[UR8], R24, R153, gsb0 ;  /* 0x07e09900081879f3 */ /* 0x000fe60008000a18 */
[----:B------:R-:W-:Y:S02]  /*2190*/  WARPGROUP.DEPBAR.LE gsb0, 0x0 ;  /* 0x00008000000079c5 */ /* 0x000fe40000010000 */
[----:B0-----:R-:W-:Y:S05]  /*21a0*/  @!P0 BRA `(.L_x_22) ;  /* 0x0000000c00808947 */ /* 0x001fea0003800000 */
[----:B------:R-:W-:Y:S01]  /*21b0*/  FADD R227, R25, R227 ;  /* 0x000000e319e37221 */ /* 0x000fe20000000000 */
[----:B------:R-:W-:-:S01]  /*21c0*/  FADD R226, R26, R226 ;  /* 0x000000e21ae27221 */ /* 0x000fc20000000000 */
[----:B-----5:R0:W-:Y:S01]  /*21d0*/  STL [R1+0x98], R0 ;  /* 0x0000980001007387 */ /* 0x0201e20000100800 */
[----:B------:R-:W-:-:S01]  /*21e0*/  FADD R225, R27, R225 ;  /* 0x000000e11be17221 */ /* 0x000fc20000000000 */
[----:B------:R-:W-:Y:S01]  /*21f0*/  FADD R224, R28, R224 ;  /* 0x000000e01ce07221 */ /* 0x000fe20000000000 */
[----:B------:R-:W-:-:S01]  /*2200*/  FADD R223, R29, R223 ;  /* 0x000000df1ddf7221 */ /* 0x000fc20000000000 */
[----:B------:R-:W-:Y:S01]  /*2210*/  FADD R222, R30, R222 ;  /* 0x000000de1ede7221 */ /* 0x000fe20000000000 */
[----:B0-----:R-:W2:Y:S01]  /*2220*/  LDL.LU R0, [R1+0x30] ;  /* 0x0000300001007983 */ /* 0x001ea20000300800 */
[----:B------:R-:W-:-:S03]  /*2230*/  FADD R228, R24, R228 ;  /* 0x000000e418e47221 */ /* 0x000fc60000000000 */
[----:B------:R0:W-:Y:S01]  /*2240*/  STL [R1+0x9c], R227 ;  /* 0x00009ce301007387 */ /* 0x0001e20000100800 */
[----:B------:R-:W-:-:S01]  /*2250*/  FADD R221, R31, R221 ;  /* 0x000000dd1fdd7221 */ /* 0x000fc20000000000 */
[----:B------:R-:W-:Y:S02]  /*2260*/  FADD R220, R32, R220 ;  /* 0x000000dc20dc7221 */ /* 0x000fe40000000000 */
[----:B0-----:R-:W3:Y:S04]  /*2270*/  LDL.LU R227, [R1+0x2c] ;  /* 0x00002c0001e37983 */ /* 0x001ee80000300800 */
[----:B------:R0:W-:Y:S01]  /*2280*/  STL [R1+0xa0], R226 ;  /* 0x0000a0e201007387 */ /* 0x0001e20000100800 */
[----:B------:R-:W-:-:S03]  /*2290*/  FADD R219, R33, R219 ;  /* 0x000000db21db7221 */ /* 0x000fc60000000000 */
[----:B0-----:R-:W4:Y:S04]  /*22a0*/  LDL.LU R226, [R1+0x28] ;  /* 0x0000280001e27983 */ /* 0x001f280000300800 */
        /* <DEDUP_REMOVED lines=9> */
[----:B------:R0:W-:Y:S04]  /*2340*/  STL [R1+0xb0], R222 ;  /* 0x0000b0de01007387 */ /* 0x0001e80000100800 */
        /* <DEDUP_REMOVED lines=12> */
[----:B0-----:R-:W4:Y:S01]  /*2410*/  LDL.LU R216, [R1] ;  /* 0x0000000001d87983 */ /* 0x001f220000300800 */
[----:B------:R-:W-:-:S01]  /*2420*/  FADD R215, R37, R215 ;  /* 0x000000d725d77221 */ /* 0x000fc20000000000 */
[----:B------:R-:W-:Y:S01]  /*2430*/  FADD R214, R38, R214 ;  /* 0x000000d626d67221 */ /* 0x000fe20000000000 */
[----:B------:R-:W-:-:S01]  /*2440*/  FADD R213, R39, R213 ;  /* 0x000000d527d57221 */ /* 0x000fc20000000000 */
[----:B------:R-:W-:Y:S01]  /*2450*/  FADD R212, R40, R212 ;  /* 0x000000d428d47221 */ /* 0x000fe20000000000 */
[----:B------:R-:W-:-:S01]  /*2460*/  FADD R211, R41, R211 ;  /* 0x000000d329d37221 */ /* 0x000fc20000000000 */
[----:B------:R-:W-:Y:S01]  /*2470*/  STL [R1+0xcc], R215 ;  /* 0x0000ccd701007387 */ /* 0x000fe20000100800 */
        /* <DEDUP_REMOVED lines=11> */
[----:B------:R0:W-:Y:S01]  /*2530*/  STL [R1+0xd8], R212 ;  /* 0x0000d8d401007387 */ /* 0x0001e20000100800 */
[----:B------:R-:W-:-:S01]  /*2540*/  FADD R201, R51, R201 ;  /* 0x000000c933c97221 */ /* 0x000fc20000000000 */
[----:B------:R-:W-:Y:S01]  /*2550*/  FADD R200, R52, R200 ;  /* 0x000000c834c87221 */ /* 0x000fe20000000000 */
        /* <DEDUP_REMOVED lines=68> */
[----:B--2---:R-:W-:-:S01]  /*29a0*/  FADD R0, R133, R0 ;  /* 0x0000000085007221 */ /* 0x004fc20000000000 */
[----:B---3--:R-:W-:Y:S01]  /*29b0*/  FADD R227, R132, R227 ;  /* 0x000000e384e37221 */ /* 0x008fe20000000000 */
[----:B----4-:R-:W-:-:S01]  /*29c0*/  FADD R226, R131, R226 ;  /* 0x000000e283e27221 */ /* 0x010fc20000000000 */
        /* <DEDUP_REMOVED lines=9> */
[----:B------:R-:W-:-:S05]  /*2a60*/  FADD R216, R121, R216 ;  /* 0x000000d879d87221 */ /* 0x000fca0000000000 */
[----:B------:R1:W-:Y:S04]  /*2a70*/  STL [R1], R216 ;  /* 0x000000d801007387 */ /* 0x0003e80000100800 */
[----:B------:R2:W-:Y:S04]  /*2a80*/  STL [R1+0x4], R217 ;  /* 0x000004d901007387 */ /* 0x0005e80000100800 */
        /* <DEDUP_REMOVED lines=8> */
[----:B0-----:R-:W4:Y:S04]  /*2b10*/  LDL.LU R212, [R1+0x34] ;  /* 0x0000340001d47983 */ /* 0x001f280000300800 */
[----:B------:R0:W-:Y:S04]  /*2b20*/  STL [R1+0x28], R226 ;  /* 0x000028e201007387 */ /* 0x0001e80000100800 */
[----:B------:R-:W4:Y:S04]  /*2b30*/  LDL.LU R213, [R1+0x38] ;  /* 0x0000380001d57983 */ /* 0x000f280000300800 */
[----:B------:R0:W-:Y:S04]  /*2b40*/  STL [R1+0x2c], R227 ;  /* 0x00002ce301007387 */ /* 0x0001e80000100800 */
[----:B------:R-:W4:Y:S04]  /*2b50*/  LDL.LU R214, [R1+0x3c] ;  /* 0x00003c0001d67983 */ /* 0x000f280000300800 */
[----:B------:R0:W-:Y:S04]  /*2b60*/  STL [R1+0x30], R0 ;  /* 0x0000300001007387 */ /* 0x0001e80000100800 */
[----:B------:R-:W4:Y:S04]  /*2b70*/  LDL.LU R215, [R1+0x40] ;  /* 0x0000400001d77983 */ /* 0x000f280000300800 */
[----:B-1----:R-:W4:Y:S04]  /*2b80*/  LDL.LU R216, [R1+0x44] ;  /* 0x0000440001d87983 */ /* 0x002f280000300800 */
[----:B--2---:R-:W2:Y:S04]  /*2b90*/  LDL.LU R217, [R1+0x48] ;  /* 0x0000480001d97983 */ /* 0x004ea80000300800 */
[----:B---3--:R-:W3:Y:S04]  /*2ba0*/  LDL.LU R218, [R1+0x4c] ;  /* 0x00004c0001da7983 */ /* 0x008ee80000300800 */
[----:B----4-:R-:W4:Y:S04]  /*2bb0*/  LDL.LU R219, [R1+0x50] ;  /* 0x0000500001db7983 */ /* 0x010f280000300800 */
[----:B------:R-:W4:Y:S04]  /*2bc0*/  LDL.LU R220, [R1+0x54] ;  /* 0x0000540001dc7983 */ /* 0x000f280000300800 */
[----:B------:R-:W4:Y:S04]  /*2bd0*/  LDL.LU R221, [R1+0x58] ;  /* 0x0000580001dd7983 */ /* 0x000f280000300800 */
[----:B------:R-:W4:Y:S04]  /*2be0*/  LDL.LU R222, [R1+0x5c] ;  /* 0x00005c0001de7983 */ /* 0x000f280000300800 */
[----:B------:R-:W4:Y:S04]  /*2bf0*/  LDL.LU R223, [R1+0x60] ;  /* 0x0000600001df7983 */ /* 0x000f280000300800 */
[----:B------:R-:W4:Y:S04]  /*2c00*/  LDL.LU R224, [R1+0x64] ;  /* 0x0000640001e07983 */ /* 0x000f280000300800 */
[----:B------:R-:W4:Y:S04]  /*2c10*/  LDL.LU R225, [R1+0x68] ;  /* 0x0000680001e17983 */ /* 0x000f280000300800 */
[----:B0-----:R-:W4:Y:S04]  /*2c20*/  LDL.LU R226, [R1+0x6c] ;  /* 0x00006c0001e27983 */ /* 0x001f280000300800 */
[----:B------:R-:W4:Y:S04]  /*2c30*/  LDL.LU R227, [R1+0x70] ;  /* 0x0000700001e37983 */ /* 0x000f280000300800 */
[----:B------:R-:W4:Y:S01]  /*2c40*/  LDL.LU R0, [R1+0x74] ;  /* 0x0000740001007983 */ /* 0x000f220000300800 */
[----:B------:R-:W-:-:S05]  /*2c50*/  FADD R212, R134, R212 ;  /* 0x000000d486d47221 */ /* 0x000fca0000000000 */
[----:B------:R0:W-:Y:S01]  /*2c60*/  STL [R1+0x34], R212 ;  /* 0x000034d401007387 */ /* 0x0001e20000100800 */
[----:B------:R-:W-:-:S03]  /*2c70*/  FADD R213, R135, R213 ;  /* 0x000000d587d57221 */ /* 0x000fc60000000000 */
[----:B0-----:R0:W5:Y:S01]  /*2c80*/  LDL.LU R212, [R1+0xd8] ;  /* 0x0000d80001d47983 */ /* 0x0011620000300800 */
[----:B------:R-:W-:-:S03]  /*2c90*/  FADD R214, R136, R214 ;  /* 0x000000d688d67221 */ /* 0x000fc60000000000 */
[----:B------:R1:W-:Y:S01]  /*2ca0*/  STL [R1+0x38], R213 ;  /* 0x000038d501007387 */ /* 0x0003e20000100800 */
[----:B------:R-:W-:-:S01]  /*2cb0*/  FADD R215, R137, R215 ;  /* 0x000000d789d77221 */ /* 0x000fc20000000000 */
[----:B------:R-:W-:Y:S02]  /*2cc0*/  FADD R216, R138, R216 ;  /* 0x000000d88ad87221 */ /* 0x000fe40000000000 */
[----:B-1----:R0:W5:Y:S01]  /*2cd0*/  LDL.LU R213, [R1+0xd4] ;  /* 0x0000d40001d57983 */ /* 0x0021620000300800 */
[----:B--2---:R-:W-:-:S03]  /*2ce0*/  FADD R217, R139, R217 ;  /* 0x000000d98bd97221 */ /* 0x004fc60000000000 */
[----:B------:R1:W-:Y:S01]  /*2cf0*/  STL [R1+0x3c], R214 ;  /* 0x00003cd601007387 */ /* 0x0003e20000100800 */
[----:B---3--:R-:W-:-:S03]  /*2d00*/  FADD R218, R140, R218 ;  /* 0x000000da8cda7221 */ /* 0x008fc60000000000 */
[----:B-1----:R0:W5:Y:S01]  /*2d10*/  LDL.LU R214, [R1+0xd0] ;  /* 0x0000d00001d67983 */ /* 0x0021620000300800 */
[----:B----4-:R-:W-:-:S03]  /*2d20*/  FADD R219, R141, R219 ;  /* 0x000000db8ddb7221 */ /* 0x010fc60000000000 */
[----:B------:R1:W-:Y:S01]  /*2d30*/  STL [R1+0x40], R215 ;  /* 0x000040d701007387 */ /* 0x0003e20000100800 */
[----:B------:R-:W-:-:S01]  /*2d40*/  FADD R220, R142, R220 ;  /* 0x000000dc8edc7221 */ /* 0x000fc20000000000 */
[----:B------:R-:W-:Y:S02]  /*2d50*/  FADD R221, R143, R221 ;  /* 0x000000dd8fdd7221 */ /* 0x000fe40000000000 */
[----:B-1----:R0:W5:Y:S04]  /*2d60*/  LDL.LU R215, [R1+0xcc] ;  /* 0x0000cc0001d77983 */ /* 0x0021680000300800 */
[----:B------:R1:W-:Y:S01]  /*2d70*/  STL [R1+0x44], R216 ;  /* 0x000044d801007387 */ /* 0x0003e20000100800 */
[----:B------:R-:W-:-:S01]  /*2d80*/  FADD R222, R144, R222 ;  /* 0x000000de90de7221 */ /* 0x000fc20000000000 */
[----:B------:R-:W-:-:S02]  /*2d90*/  FADD R223, R145, R223 ;  /* 0x000000df91df7221 */ /* 0x000fc40000000000 */
[----:B-1----:R0:W5:Y:S04]  /*2da0*/  LDL.LU R216, [R1+0xc8] ;  /* 0x0000c80001d87983 */ /* 0x0021680000300800 */
[----:B------:R1:W-:Y:S01]  /*2db0*/  STL [R1+0x48], R217 ;  /* 0x000048d901007387 */ /* 0x0003e20000100800 */
[----:B------:R-:W-:-:S03]  /*2dc0*/  FADD R224, R146, R224 ;  /* 0x000000e092e07221 */ /* 0x000fc60000000000 */
        /* <DEDUP_REMOVED lines=13> */
[----:B------:R1:W-:Y:S04]  /*2ea0*/  STL [R1+0x5c], R222 ;  /* 0x00005cde01007387 */ /* 0x0003e80000100800 */
        /* <DEDUP_REMOVED lines=12> */
[----:B-1----:R-:W2:Y:S01]  /*2f70*/  LDL.LU R0, [R1+0x98] ;  /* 0x0000980001007983 */ /* 0x002ea20000300800 */
[----:B------:R-:W-:-:S02]  /*2f80*/  WARPGROUP.DEPBAR.LE gsb0, 0x0 ;  /* 0x00008000000079c5 */ /* 0x000fc40000010000 */
[----:B------:R-:W-:Y:S01]  /*2f90*/  UMOV UR6, URZ ;  /* 0x0000003f00067c82 */ /* 0x000fe20008000000 */
[----:B0-2---:R-:W-:-:S07]  /*2fa0*/  FADD R0, R0, R151 ;  /* 0x0000009700007221 */ /* 0x005fce0000000000 */
.L_x_22:
[----:B------:R-:W-:Y:S05]  /*2fb0*/  @!P1 BRA `(.L_x_23) ;  /* 0x0000000000049947 */ /* 0x000fea0003800000 */
[----:B------:R-:W-:Y:S01]  /*2fc0*/  BPT.TRAP 0x1 ;  /* 0x000000040000795c */ /* 0x000fe20000300000 */
.L_x_23:
[----:B------:R0:W-:Y:S04]  /*2fd0*/  STL [R1+0xa0], R3 ;  /* 0x0000a00301007387 */ /* 0x0001e80000100800 */
[----:B0-----:R-:W2:Y:S04]  /*2fe0*/  LDL R3, [R1+0x80] ;  /* 0x0000800001037983 */ /* 0x001ea80000100800 */
[----:B------:R0:W-:Y:S04]  /*2ff0*/  STL [R1+0x9c], R2 ;  /* 0x00009c0201007387 */ /* 0x0001e80000100800 */
[----:B0-----:R-:W2:Y:S04]  /*3000*/  LDL R2, [R1+0x7c] ;  /* 0x00007c0001027983 */ /* 0x001ea80000100800 */
[----:B-----5:R0:W-:Y:S04]  /*3010*/  STL [R1+0x98], R0 ;  /* 0x0000980001007387 */ /* 0x0201e80000100800 */
[----:B0-----:R-:W3:Y:S01]  /*3020*/  LDL R0, [R1+0x78] ;  /* 0x0000780001007983 */ /* 0x001ee20000100800 */
[----:B------:R-:W-:Y:S01]  /*3030*/  IMAD.U32 R152, RZ, RZ, UR17 ;  /* 0x00000011ff987e24 */ /* 0x000fe2000f8e00ff */
[----:B--2---:R-:W-:-:S02]  /*3040*/  LOP3.LUT P0, RZ, R2, R3, RZ, 0xc0, !PT ;  /* 0x0000000302ff7212 */ /* 0x004fc4000780c0ff */
[----:B------:R0:W5:Y:S04]  /*3050*/  LDL.LU R3, [R1+0xa0] ;  /* 0x0000a00001037983 */ /* 0x0001680000300800 */
[----:B------:R0:W5:Y:S07]  /*3060*/  LDL.LU R2, [R1+0x9c] ;  /* 0x00009c0001027983 */ /* 0x00016e0000300800 */
[----:B------:R-:W-:-:S05]  /*3070*/  @P0 LEA R152, R152, UR24, 0x3 ;  /* 0x0000001898980c11 */ /* 0x000fca000f8e18ff */
[----:B------:R-:W-:-:S05]  /*3080*/  @P0 VIADD R152, R152, 0x28 ;  /* 0x0000002898980836 */ /* 0x000fca0000000000 */
[----:B---3--:R-:W-:Y:S02]  /*3090*/  @P0 PRMT R152, R0, 0x654, R152 ;  /* 0x0000065400980816 */ /* 0x008fe40000000098 */
[----:B------:R0:W5:Y:S01]  /*30a0*/  LDL.LU R0, [R1+0x98] ;  /* 0x0000980001007983 */ /* 0x0001620000300800 */
[----:B------:R-:W-:Y:S01]  /*30b0*/  UISETP.GT.U32.AND UP1, UPT, UR13, 0x1, UPT ;  /* 0x000000010d00788c */ /* 0x000fe2000bf24070 */
[----:B------:R0:W-:Y:S05]  /*30c0*/  @P0 SYNCS.ARRIVE.TRANS64.RED.A1T0 RZ, [R152+URZ], RZ ;  /* 0x000000ff98ff09a7 */ /* 0x0001ea000810043f */
[----:B------:R-:W-:-:S13]  /*30d0*/  PLOP3.LUT P0, PT, PT, PT, UP1, 0x80, 0x0 ;  /* 0x000000000000781c */ /* 0x000fda0003f0f018 */
[----:B0-----:R-:W-:Y:S05]  /*30e0*/  @P0 BRA `(.L_x_24) ;  /* 0x0000000000040947 */ /* 0x001fea0003800000 */
[----:B------:R-:W-:Y:S01]  /*30f0*/  BPT.TRAP 0x1 ;  /* 0x000000040000795c */ /* 0x000fe20000300000 */
.L_x_24:
[----:B------:R-:W-:Y:S02]  /*3100*/  UISETP.GT.AND UP3, UPT, UR14, 0x1, UPT ;  /* 0x000000010e00788c */ /* 0x000fe4000bf64270 */
[----:B------:R-:W-:Y:S02]  /*3110*/  UIADD3 UR16, UR16, 0x1, URZ ;  /* 0x0000000110107890 */ /* 0x000fe4000fffe03f */
[----:B------:R-:W-:Y:S02]  /*3120*/  UIADD3 UR17, UR17, 0x1, URZ ;  /* 0x0000000111117890 */ /* 0x000fe4000fffe03f */
[----:B------:R-:W-:Y:S01]  /*3130*/  PLOP3.LUT P0, PT, PT, PT, UP3, 0x80, 0x0 ;  /* 0x000000000000781c */ /* 0x000fe20003f0f038 */
[----:B------:R-:W-:Y:S02]  /*3140*/  UISETP.NE.AND UP1, UPT, UR16, 0x5, UPT ;  /* 0x000000051000788c */ /* 0x000fe4000bf25270 */
[----:B------:R-:W-:Y:S02]  /*3150*/  UISETP.NE.AND UP2, UPT, UR17, 0x5, UPT ;  /* 0x000000051100788c */ /* 0x000fe4000bf45270 */
[----:B------:R-:W-:-:S02]  /*3160*/  USEL UR7, URZ, 0x1, UP1 ;  /* 0x000000013f077887 */ /* 0x000fc40008800000 */
[----:B------:R-:W-:Y:S02]  /*3170*/  UIADD3 UR14, UR14, -0x1, URZ ;  /* 0xffffffff0e0e7890 */ /* 0x000fe4000fffe03f */
[----:B------:R-:W-:Y:S02]  /*3180*/  USEL UR16, UR16, URZ, UP1 ;  /* 0x0000003f10107287 */ /* 0x000fe40008800000 */
[----:B------:R-:W-:Y:S01]  /*3190*/  LOP3.LUT R229, R229, UR7, RZ, 0x3c, !PT ;  /* 0x00000007e5e57c12 */ /* 0x000fe2000f8e3cff */
[----:B------:R-:W-:Y:S01]  /*31a0*/  USEL UR17, UR17, URZ, UP2 ;  /* 0x0000003f11117287 */ /* 0x000fe20009000000 */
[----:B------:R-:W-:Y:S01]  /*31b0*/  UMOV UR7, 0x1 ;  /* 0x0000000100077882 */ /* 0x000fe20000000000 */
[----:B------:R-:W-:Y:S10]  /*31c0*/  @P0 BRA `(.L_x_25) ;  /* 0xffffffec00180947 */ /* 0x000ff4000383ffff */
.L_x_17:
[----:B-----5:R0:W-:Y:S04]  /*31d0*/  STL [R1+0x90], R0 ;  /* 0x0000900001007387 */ /* 0x0201e80000100800 */
[----:B0-----:R-:W2:Y:S04]  /*31e0*/  LDL.LU R0, [R1+0x74] ;  /* 0x0000740001007983 */ /* 0x001ea80000300800 */
[----:B--2---:R0:W-:Y:S04]  /*31f0*/  STL [R1+0x74], R0 ;  /* 0x0000740001007387 */ /* 0x0041e80000100800 */
        /* <DEDUP_REMOVED lines=49> */
[----:B------:R0:W5:Y:S01]  /*3510*/  LDL.LU R229, [R1+0xc] ;  /* 0x00000c0001e57983 */ /* 0x0001620000300800 */
[----:B------:R-:W-:-:S04]  /*3520*/  UISETP.NE.AND UP0, UPT, UR6, URZ, UPT ;  /* 0x0000003f0600728c */ /* 0x000fc8000bf05270 */
[----:B------:R-:W-:-:S06]  /*3530*/  USEL UR6, URZ, 0x1, !UP0 ;  /* 0x000000013f067887 */ /* 0x000fcc000c000000 */
[----:B------:R-:W-:Y:S01]  /*3540*/  ISETP.NE.AND P0, PT, RZ, UR6, PT ;  /* 0x00000006ff007c0c */ /* 0x000fe2000bf05270 */
[----:B--2---:R1:W-:Y:S04]  /*3550*/  STL [R1+0x10], R0 ;  /* 0x0000100001007387 */ /* 0x0043e80000100800 */
[----:B------:R0:W5:Y:S04]  /*3560*/  LDL.LU R153, [R1+0x8] ;  /* 0x0000080001997983 */ /* 0x0001680000300800 */
[----:B------:R0:W5:Y:S04]  /*3570*/  LDL.LU R152, [R1+0x4] ;  /* 0x0000040001987983 */ /* 0x0001680000300800 */
[----:B-1----:R0:W5:Y:S01]  /*3580*/  LDL.LU R0, [R1] ;  /* 0x0000000001007983 */ /* 0x0021620000300800 */
[----:B------:R-:W-:Y:S05]  /*3590*/  @!P0 BRA `(.L_x_26) ;  /* 0x0000000c00b48947 */ /* 0x000fea0003800000 */
[----:B------:R-:W-:Y:S01]  /*35a0*/  FADD R227, R25, R227 ;  /* 0x000000e319e37221 */ /* 0x000fe20000000000 */
[----:B------:R-:W-:-:S04]  /*35b0*/  FADD R228, R24, R228 ;  /* 0x000000e418e47221 */ /* 0x000fc80000000000 */
[----:B------:R1:W-:Y:S04]  /*35c0*/  STL [R1+0x98], R227 ;  /* 0x000098e301007387 */ /* 0x0003e80000100800 */
[----:B-1----:R-:W2:Y:S04]  /*35d0*/  LDL.LU R227, [R1+0x90] ;  /* 0x0000900001e37983 */ /* 0x002ea80000300800 */
[----:B--2---:R1:W-:Y:S04]  /*35e0*/  STL [R1+0x9c], R227 ;  /* 0x00009ce301007387 */ /* 0x0043e80000100800 */
        /* <DEDUP_REMOVED lines=50> */
[----:B-1----:R-:W2:Y:S01]  /*3910*/  LDL.LU R227, [R1+0x10] ;  /* 0x0000100001e37983 */ /* 0x002ea20000300800 */
[----:B------:R-:W-:Y:S01]  /*3920*/  FADD R226, R26, R226 ;  /* 0x000000e21ae27221 */ /* 0x000fe20000000000 */
        /* <DEDUP_REMOVED lines=94> */
[----:B-----5:R-:W-:Y:S01]  /*3f10*/  FADD R0, R121, R0 ;  /* 0x0000000079007221 */ /* 0x020fe20000000000 */
[----:B------:R-:W-:Y:S01]  /*3f20*/  FADD R152, R122, R152 ;  /* 0x000000987a987221 */ /* 0x000fe20000000000 */
[----:B------:R-:W-:Y:S01]  /*3f30*/  FADD R153, R123, R153 ;  /* 0x000000997b997221 */ /* 0x000fe20000000000 */
[----:B------:R-:W-:Y:S01]  /*3f40*/  FADD R229, R124, R229 ;  /* 0x000000e57ce57221 */ /* 0x000fe20000000000 */
[----:B--2---:R-:W-:-:S05]  /*3f50*/  FADD R227, R125, R227 ;  /* 0x000000e37de37221 */ /* 0x004fca0000000000 */
[----:B------:R1:W-:Y:S04]  /*3f60*/  STL [R1+0x10], R227 ;  /* 0x000010e301007387 */ /* 0x0003e80000100800 */
[----:B-1----:R-:W2:Y:S02]  /*3f70*/  LDL.LU R227, [R1+0x100] ;  /* 0x0001000001e37983 */ /* 0x002ea40000300800 */
        /* <DEDUP_REMOVED lines=77> */
[----:B-1----:R1:W5:Y:S01]  /*4450*/  LDL.LU R227, [R1+0x98] ;  /* 0x0000980001e37983 */ /* 0x0023620000300800 */
[----:B------:R-:W-:Y:S02]  /*4460*/  WARPGROUP.DEPBAR.LE gsb0, 0x0 ;  /* 0x00008000000079c5 */ /* 0x000fe40000010000 */
.L_x_26:
[----:B------:R2:W-:Y:S01]  /*4470*/  STL [R1+0xa0], R3 ;  /* 0x0000a00301007387 */ /* 0x0005e20000100800 */
[----:B------:R-:W3:Y:S01]  /*4480*/  LDC R28, c[0x0][0x288] ;  /* 0x0000a200ff1c7b82 */ /* 0x000ee20000000800 */
[----:B------:R-:W-:Y:S02]  /*4490*/  UIADD3 UR9, UR12, UR5, URZ ;  /* 0x000000050c097290 */ /* 0x000fe4000fffe03f */
[----:B------:R-:W-:Y:S01]  /*44a0*/  USHF.R.S32.HI UR10, URZ, 0x1f, UR23 ;  /* 0x0000001f3f0a7899 */ /* 0x000fe20008011417 */
[----:B------:R-:W-:Y:S01]  /*44b0*/  ULDC.64 UR14, c[0x0][0x6d0] ;  /* 0x0001b400000e7ab9 */ /* 0x000fe20000000a00 */
[----:B------:R-:W-:Y:S01]  /*44c0*/  ULDC UR11, c[0x0][0x284] ;  /* 0x0000a100000b7ab9 */ /* 0x000fe20000000800 */
[----:B--2---:R-:W2:Y:S04]  /*44d0*/  LDL.LU R3, [R1+0x94] ;  /* 0x0000940001037983 */ /* 0x004ea80000300800 */
[----:B------:R4:W-:Y:S04]  /*44e0*/  STL [R1+0x9c], R2 ;  /* 0x00009c0201007387 */ /* 0x0009e80000100800 */
[----:B-----5:R0:W-:Y:S01]  /*44f0*/  STL [R1+0x98], R0 ;  /* 0x0000980001007387 */ /* 0x0201e20000100800 */
[----:B----4-:R-:W4:Y:S03]  /*4500*/  S2R R2, SR_TID.X ;  /* 0x0000000000027919 */ /* 0x010f260000002100 */
[----:B0-----:R-:W3:Y:S01]  /*4510*/  LDL R0, [R1+0x8c] ;  /* 0x00008c0001007983 */ /* 0x001ee20000100800 */
[----:B------:R-:W-:-:S02]  /*4520*/  UISETP.GT.U32.AND UP0, UPT, UR9, 0x4, UPT ;  /* 0x000000040900788c */ /* 0x000fc4000bf04070 */
[----:B------:R-:W-:Y:S01]  /*4530*/  UISETP.GE.U32.AND UP1, UPT, UR12, 0x5, UPT ;  /* 0x000000050c00788c */ /* 0x000fe2000bf26070 */
[----:B----4-:R-:W-:Y:S02]  /*4540*/  LOP3.LUT R24, R2, 0x60, RZ, 0xc0, !PT ;  /* 0x0000006002187812 */ /* 0x010fe400078ec0ff */
[----:B------:R-:W-:Y:S02]  /*4550*/  SHF.R.U32.HI R25, RZ, 0x2, R2 ;  /* 0x00000002ff197819 */ /* 0x000fe40000011602 */
[----:B------:R-:W-:Y:S02]  /*4560*/  SHF.R.U32.HI R24, RZ, 0x5, R24 ;  /* 0x00000005ff187819 */ /* 0x000fe40000011618 */
[----:B------:R-:W-:-:S03]  /*4570*/  LOP3.LUT R25, R25, 0x7, RZ, 0xc0, !PT ;  /* 0x0000000719197812 */ /* 0x000fc600078ec0ff */
[C---:B------:R-:W-:Y:S02]  /*4580*/  IMAD.SHL.U32 R26, R24.reuse, 0x10, RZ ;  /* 0x00000010181a7824 */ /* 0x040fe400078e00ff */
[--C-:B------:R-:W-:Y:S01]  /*4590*/  IMAD R27, R24, -0x10, -R25.reuse ;  /* 0xfffffff0181b7824 */ /* 0x100fe200078e0a19 */
[--C-:B------:R-:W-:Y:S02]  /*45a0*/  SHF.R.U32.HI R24, RZ, 0x7, R2.reuse ;  /* 0x00000007ff187819 */ /* 0x100fe40000011602 */
[----:B------:R-:W-:Y:S02]  /*45b0*/  LOP3.LUT R25, R26, 0xfffffff0, R25, 0xe2, !PT ;  /* 0xfffffff01a197812 */ /* 0x000fe400078ee219 */
[----:B------:R-:W-:Y:S02]  /*45c0*/  LOP3.LUT R24, R24, 0x1, RZ, 0xc0, !PT ;  /* 0x0000000118187812 */ /* 0x000fe400078ec0ff */
[----:B------:R-:W-:-:S03]  /*45d0*/  SHF.R.U32.HI R26, RZ, 0x1, R2 ;  /* 0x00000001ff1a7819 */ /* 0x000fc60000011602 */
[----:B------:R-:W-:Y:S01]  /*45e0*/  IMAD R27, R24, -0x40, R27 ;  /* 0xffffffc0181b7824 */ /* 0x000fe200078e021b */
[----:B------:R-:W-:Y:S02]  /*45f0*/  LOP3.LUT R24, R2, 0x3, RZ, 0xc0, !PT ;  /* 0x0000000302187812 */ /* 0x000fe400078ec0ff */
[----:B------:R-:W-:Y:S02]  /*4600*/  LOP3.LUT R25, R25, 0x40, R26, 0xf8, !PT ;  /* 0x0000004019197812 */ /* 0x000fe400078ef81a */
[----:B--2---:R-:W-:Y:S02]  /*4610*/  SHF.L.U32 R50, R3, 0x7, RZ ;  /* 0x0000000703327819 */ /* 0x004fe400000006ff */
[----:B------:R0:W5:Y:S01]  /*4620*/  LDL.LU R3, [R1+0xa0] ;  /* 0x0000a00001037983 */ /* 0x0001620000300800 */
[----:B------:R-:W-:Y:S01]  /*4630*/  UIMAD UR5, UR10, UR14, URZ ;  /* 0x0000000e0a0572a4 */ /* 0x000fe2000f8e023f */
[----:B------:R-:W-:Y:S01]  /*4640*/  LOP3.LUT R34, R25, R50, RZ, 0xfc, !PT ;  /* 0x0000003219227212 */ /* 0x000fe200078efcff */
[----:B------:R-:W-:Y:S01]  /*4650*/  UISETP.LT.U32.AND UP0, UPT, UR12, 0x5, UP0 ;  /* 0x000000050c00788c */ /* 0x000fe20008701070 */
[----:B------:R0:W5:Y:S01]  /*4660*/  LDL.LU R2, [R1+0x9c] ;  /* 0x00009c0001027983 */ /* 0x0001620000300800 */
[----:B------:R-:W-:Y:S01]  /*4670*/  UIMAD UR8, UR23, UR15, UR5 ;  /* 0x0000000f170872a4 */ /* 0x000fe2000f8e0205 */
[----:B------:R-:W-:Y:S01]  /*4680*/  SHF.R.S32.HI R35, RZ, 0x1f, R34 ;  /* 0x0000001fff237819 */ /* 0x000fe20000011422 */
[----:B------:R-:W-:Y:S01]  /*4690*/  UIMAD.WIDE.U32 UR6, UR9, -0x33333333, URZ ;  /* 0xcccccccd090678a5 */ /* 0x000fe2000f8e003f */
[----:B------:R-:W-:-:S02]  /*46a0*/  IMAD.U32 R37, RZ, RZ, UR14 ;  /* 0x0000000eff257e24 */ /* 0x000fc4000f8e00ff */
[----:B---3--:R-:W-:Y:S02]  /*46b0*/  IMAD.SHL.U32 R51, R0, 0x100, RZ ;  /* 0x0000010000337824 */ /* 0x008fe400078e00ff */
[----:B------:R0:W5:Y:S03]  /*46c0*/  LDL.LU R0, [R1+0x98] ;  /* 0x0000980001007983 */ /* 0x0001660000300800 */
[----:B------:R-:W-:-:S04]  /*46d0*/  ISETP.GE.AND P0, PT, R51, R28, PT ;  /* 0x0000001c3300720c */ /* 0x000fc80003f06270 */
[----:B------:R-:W-:Y:S01]  /*46e0*/  ISETP.GE.OR P0, PT, R50, UR11, P0 ;  /* 0x0000000b32007c0c */ /* 0x000fe20008706670 */
[----:B------:R-:W-:Y:S01]  /*46f0*/  USEL UR5, URZ, 0x1, !UP0 ;  /* 0x000000013f057887 */ /* 0x000fe2000c000000 */
[----:B------:R-:W-:Y:S01]  /*4700*/  IMAD.WIDE.U32 R36, R37, UR23, R34 ;  /* 0x0000001725247c25 */ /* 0x000fe2000f8e0022 */
[----:B------:R-:W-:Y:S02]  /*4710*/  USHF.R.U32.HI UR6, URZ, 0x2, UR7 ;  /* 0x000000023f067899 */ /* 0x000fe40008011607 */
[----:B------:R-:W-:Y:S01]  /*4720*/  ULOP3.LUT UR4, UR4, UR5, URZ, 0x3c, !UPT ;  /* 0x0000000504047292 */ /* 0x000fe2000f8e3c3f */
[----:B------:R-:W-:Y:S01]  /*4730*/  IMAD R24, R24, -0x2, R28 ;  /* 0xfffffffe18187824 */ /* 0x000fe200078e021c */
[----:B------:R-:W-:Y:S01]  /*4740*/  UIMAD UR5, UR6, -0x5, UR9 ;  /* 0xfffffffb060578a4 */ /* 0x000fe2000f8e0209 */
[----:B------:R-:W-:Y:S01]  /*4750*/  VIADD R37, R37, UR8 ;  /* 0x0000000825257c36 */ /* 0x000fe20008000000 */
[----:B------:R-:W-:Y:S01]  /*4760*/  @UP1 ULOP3.LUT UR4, UR4, 0x1, UR6, 0x78, !UPT ;  /* 0x0000000104041892 */ /* 0x000fe2000f8e7806 */
[----:B------:R-:W-:Y:S01]  /*4770*/  IADD3 R50, -R50, UR11, R27 ;  /* 0x0000000b32327c10 */ /* 0x000fe2000fffe11b */
[----:B------:R-:W-:-:S02]  /*4780*/  WARPGROUP.DEPBAR.LE gsb0, 0x0 ;  /* 0x00008000000079c5 */ /* 0x000fc40000010000 */
[----:B------:R-:W-:Y:S02]  /*4790*/  IMAD.IADD R51, R24, 0x1, -R51 ;  /* 0x0000000118337824 */ /* 0x000fe400078e0a33 */
[----:B------:R-:W-:Y:S01]  /*47a0*/  IMAD.MOV.U32 R57, RZ, RZ, -0x1 ;  /* 0xffffffffff397424 */ /* 0x000fe200078e00ff */
[----:B0-----:R-:W-:Y:S06]  /*47b0*/  @P0 BRA `(.L_x_27) ;  /* 0x000000b000840947 */ /* 0x001fec0003800000 */
[----:B-----5:R0:W-:Y:S01]  /*47c0*/  STL [R1+0x9c], R2 ;  /* 0x00009c0201007387 */ /* 0x0201e20000100800 */
[----:B------:R-:W2:Y:S03]  /*47d0*/  LDC.64 R32, c[0x0][0x6c8] ;  /* 0x0001b200ff207b82 */ /* 0x000ea60000000a00 */
[----:B0-----:R-:W3:Y:S04]  /*47e0*/  LDL.LU R2, [R1+0x8c] ;  /* 0x00008c0001027983 */ /* 0x001ee80000300800 */
[----:B------:R0:W-:Y:S02]  /*47f0*/  STL [R1+0x98], R0 ;  /* 0x0000980001007387 */ /* 0x0001e40000100800 */
[----:B0-----:R-:W0:Y:S02]  /*4800*/  S2R R0, SR_TID.X ;  /* 0x0000000000007919 */ /* 0x001e240000002100 */
[----:B0-----:R-:W-:-:S02]  /*4810*/  IMAD.SHL.U32 R53, R0, 0x2, RZ ;  /* 0x0000000200357824 */ /* 0x001fc400078e00ff */
[----:B---3--:R-:W-:Y:S02]  /*4820*/  IMAD.WIDE R24, R2, 0x100, RZ ;  /* 0x0000010002187825 */ /* 0x008fe400078e02ff */
[----:B------:R0:W5:Y:S04]  /*4830*/  LDL.LU R2, [R1+0x9c] ;  /* 0x00009c0001027983 */ /* 0x0001680000300800 */
[----:B------:R0:W5:Y:S01]  /*4840*/  LDL.LU R0, [R1+0x98] ;  /* 0x0000980001007983 */ /* 0x0001620000300800 */
[----:B------:R-:W-:Y:S01]  /*4850*/  FSETP.NEU.AND P0, PT, RZ, UR20, PT ;  /* 0x00000014ff007c0b */ /* 0x000fe2000bf0d000 */
[----:B--2---:R-:W-:Y:S01]  /*4860*/  IMAD R26, R25, R32, RZ ;  /* 0x00000020191a7224 */ /* 0x004fe200078e02ff */
[----:B------:R-:W-:Y:S01]  /*4870*/  LOP3.LUT R53, R24, 0x6, R53, 0xf8, !PT ;  /* 0x0000000618357812 */ /* 0x000fe200078ef835 */
[----:B------:R-:W-:Y:S01]  /*4880*/  BSSY B0, `(.L_x_27) ;  /* 0x0000b14000007945 */ /* 0x000fe20003800000 */
[----:B------:R-:W-:-:S03]  /*4890*/  ISETP.GT.AND P1, PT, R51, RZ, PT ;  /* 0x000000ff3300720c */ /* 0x000fc60003f24270 */
[----:B------:R-:W-:Y:S01]  /*48a0*/  IMAD.WIDE.U32 R36, R53, R32, R36 ;  /* 0x0000002035247225 */ /* 0x000fe200078e0024 */
[----:B------:R-:W-:-:S03]  /*48b0*/  ISETP.GT.AND P2, PT, R50, RZ, P1 ;  /* 0x000000ff3200720c */ /* 0x000fc60000f44270 */
[----:B------:R-:W-:-:S04]  /*48c0*/  IMAD R27, R53, R33, R26 ;  /* 0x00000021351b7224 */ /* 0x000fc800078e021a */
[----:B------:R-:W-:Y:S01]  /*48d0*/  IMAD.IADD R43, R37, 0x1, R27 ;  /* 0x00000001252b7824 */ /* 0x000fe200078e021b */
[----:B0-----:R-:W-:Y:S06]  /*48e0*/  @!P0 BRA `(.L_x_28) ;  /* 0x0000008800908947 */ /* 0x001fec0003800000 */
[----:B------:R-:W0:Y:S01]  /*48f0*/  LDC.64 R30, c[0x0][0x6b0] ;  /* 0x0001ac00ff1e7b82 */ /* 0x000e220000000a00 */
[----:B------:R-:W-:Y:S01]  /*4900*/  ULDC.64 UR8, c[0x0][0x6b8] ;  /* 0x0001ae0000087ab9 */ /* 0x000fe20000000a00 */
[----:B------:R-:W-:Y:S01]  /*4910*/  ULDC.64 UR14, c[0x0][0x6c0] ;  /* 0x0001b000000e7ab9 */ /* 0x000fe20000000a00 */
[----:B------:R-:W-:Y:S02]  /*4920*/  UIMAD UR6, UR10, UR8, URZ ;  /* 0x000000080a0672a4 */ /* 0x000fe4000f8e023f */
[----:B------:R-:W-:Y:S01]  /*4930*/  IMAD.U32 R52, RZ, RZ, UR8 ;  /* 0x00000008ff347e24 */ /* 0x000fe2000f8e00ff */
[----:B------:R-:W-:Y:S01]  /*4940*/  ULDC.64 UR10, c[0x0][0x6a8] ;  /* 0x0001aa00000a7ab9 */ /* 0x000fe20000000a00 */
[----:B------:R-:W-:Y:S02]  /*4950*/  UIMAD UR6, UR23, UR9, UR6 ;  /* 0x00000009170672a4 */ /* 0x000fe4000f8e0206 */
[----:B------:R-:W-:Y:S01]  /*4960*/  IMAD.WIDE.U32 R28, R52, UR23, R34 ;  /* 0x00000017341c7c25 */ /* 0x000fe2000f8e0022 */
[----:B------:R-:W2:Y:S02]  /*4970*/  LDC.64 R46, c[0x0][0x6b0] ;  /* 0x0001ac00ff2e7b82 */ /* 0x000ea40000000a00 */
[----:B------:R-:W-:Y:S01]  /*4980*/  MOV R26, R28 ;  /* 0x0000001c001a7202 */ /* 0x000fe20000000f00 */
[----:B------:R-:W-:-:S02]  /*4990*/  VIADD R27, R29, UR6 ;  /* 0x000000061d1b7c36 */ /* 0x000fc40008000000 */
[----:B0-----:R-:W-:-:S04]  /*49a0*/  IMAD R24, R25, R30, RZ ;  /* 0x0000001e19187224 */ /* 0x001fc800078e02ff */
[C---:B------:R-:W-:Y:S02]  /*49b0*/  IMAD R55, R53.reuse, R31, R24 ;  /* 0x0000001f35377224 */ /* 0x040fe400078e0218 */
[----:B------:R-:W-:-:S04]  /*49c0*/  IMAD.WIDE.U32 R24, R53, R30, R26 ;  /* 0x0000001e35187225 */ /* 0x000fc800078e001a */
[----:B------:R-:W-:Y:S01]  /*49d0*/  IMAD.IADD R25, R25, 0x1, R55 ;  /* 0x0000000119197824 */ /* 0x000fe200078e0237 */
[----:B------:R-:W-:-:S04]  /*49e0*/  LEA R38, P0, R24, UR10, 0x2 ;  /* 0x0000000a18267c11 */ /* 0x000fc8000f8010ff */
[----:B------:R-:W-:-:S05]  /*49f0*/  LEA.HI.X R39, R24, UR11, R25, 0x2, P0 ;  /* 0x0000000b18277c11 */ /* 0x000fca00080f1419 */
[----:B------:R2:W3:Y:S01]  /*4a00*/  @P2 LDG.E.LTC128B R37, desc[UR18][R38.64] ;  /* 0x0000001226252981 */ /* 0x0004e2000c1e1920 */
[C---:B------:R-:W-:Y:S01]  /*4a10*/  LEA R24, P0, R36.reuse, UR14, 0x2 ;  /* 0x0000000e24187c11 */ /* 0x040fe2000f8010ff */
[----:B------:R-:W-:Y:S03]  /*4a20*/  BSSY B1, `(.L_x_29) ;  /* 0x0000014000017945 */ /* 0x000fe60003800000 */
[----:B------:R-:W-:Y:S02]  /*4a30*/  LEA.HI.X R25, R36, UR15, R43, 0x2, P0 ;  /* 0x0000000f24197c11 */ /* 0x000fe400080f142b */
[----:B------:R-:W-:Y:S02]  /*4a40*/  ISETP.GT.AND P0, PT, R51, 0x1, PT ;  /* 0x000000013300780c */ /* 0x000fe40003f04270 */
[----:B------:R-:W-:Y:S01]  /*4a50*/  LEA R36, P4, R32, R24, 0x2 ;  /* 0x0000001820247211 */ /* 0x000fe200078810ff */
[----:B--2---:R-:W-:-:S04]  /*4a60*/  IMAD.WIDE.U32 R38, R53, R30, R46 ;  /* 0x0000001e35267225 */ /* 0x004fc800078e002e */
[----:B------:R-:W-:Y:S01]  /*4a70*/  IMAD.IADD R49, R55, 0x1, R39 ;  /* 0x0000000137317824 */ /* 0x000fe200078e0227 */
[----:B------:R-:W-:-:S05]  /*4a80*/  IADD3 R43, P5, R28, R38, RZ ;  /* 0x000000261c2b7210 */ /* 0x000fca0007fbe0ff */
[----:B------:R-:W-:Y:S01]  /*4a90*/  IMAD.X R44, R49, 0x1, R27, P5 ;  /* 0x00000001312c7824 */ /* 0x000fe200028e061b */
[----:B------:R-:W-:-:S04]  /*4aa0*/  LEA R42, P5, R43, UR10, 0x2 ;  /* 0x0000000a2b2a7c11 */ /* 0x000fc8000f8a10ff */
[----:B------:R-:W-:Y:S01]  /*4ab0*/  LEA.HI.X R43, R43, UR11, R44, 0x2, P5 ;  /* 0x0000000b2b2b7c11 */ /* 0x000fe2000a8f142c */
[----:B---3--:R-:W-:Y:S01]  /*4ac0*/  FMUL R41, R37, UR20 ;  /* 0x0000001425297c20 */ /* 0x008fe20008400000 */
[----:B------:R-:W-:-:S03]  /*4ad0*/  IMAD.MOV.U32 R48, RZ, RZ, R37 ;  /* 0x000000ffff307224 */ /* 0x000fc600078e0025 */
[----:B------:R-:W-:Y:S01]  /*4ae0*/  FFMA R45, R228, UR21, R41 ;  /* 0x00000015e42d7c23 */ /* 0x000fe20008000029 */
[----:B------:R-:W-:-:S04]  /*4af0*/  IMAD.WIDE.U32 R40, R53, R30, R34 ;  /* 0x0000001e35287225 */ /* 0x000fc800078e0022 */
[----:B------:R0:W-:Y:S01]  /*4b00*/  @P2 STG.E desc[UR18][R24.64], R45 ;  /* 0x0000002d18002986 */ /* 0x0001e2000c101912 */
[----:B------:R-:W-:Y:S01]  /*4b10*/  ISETP.GT.AND P2, PT, R50, RZ, P0 ;  /* 0x000000ff3200720c */ /* 0x000fe20000744270 */
[----:B------:R-:W-:Y:S02]  /*4b20*/  IMAD.IADD R41, R55, 0x1, R41 ;  /* 0x0000000137297824 */ /* 0x000fe400078e0229 */
[----:B------:R-:W-:-:S10]  /*4b30*/  IMAD.WIDE.U32 R40, R52, UR23, R40 ;  /* 0x0000001734287c25 */ /* 0x000fd4000f8e0028 */
[----:B0-----:R-:W-:Y:S05]  /*4b40*/  @!P2 BRA `(.L_x_30) ;  /* 0x000000000004a947 */ /* 0x001fea0003800000 */
[----:B------:R0:W5:Y:S02]  /*4b50*/  LDG.E.LTC128B R48, desc[UR18][R42.64] ;  /* 0x000000122a307981 */ /* 0x000164000c1e1920 */
.L_x_30:
[----:B------:R-:W-:Y:S05]  /*4b60*/  BSYNC B1 ;  /* 0x0000000000017941 */ /* 0x000fea0003800000 */
.L_x_29:
[----:B-----5:R-:W-:Y:S01]  /*4b70*/  FMUL R44, R48, UR20 ;  /* 0x00000014302c7c20 */ /* 0x020fe20008400000 */
[----:B------:R-:W-:Y:S01]  /*4b80*/  LEA.HI.X R37, R32, R25, R33, 0x2, P4 ;  /* 0x0000001920257211 */ /* 0x000fe200020f1421 */
[----:B------:R-:W-:Y:S01]  /*4b90*/  VIADD R41, R41, UR6 ;  /* 0x0000000629297c36 */ /* 0x000fe20008000000 */
[----:B------:R-:W-:Y:S01]  /*4ba0*/  ISETP.GT.AND P1, PT, R50, 0x8, P1 ;  /* 0x000000083200780c */ /* 0x000fe20000f24270 */
[----:B------:R-:W-:Y:S01]  /*4bb0*/  FFMA R227, R227, UR21, R44 ;  /* 0x00000015e3e37c23 */ /* 0x000fe2000800002c */
[----:B------:R-:W-:Y:S01]  /*4bc0*/  IADD3 R44, P5, R34, R38, RZ ;  /* 0x00000026222c7210 */ /* 0x000fe20007fbe0ff */
[----:B------:R-:W-:Y:S01]  /*4bd0*/  BSSY B1, `(.L_x_31) ;  /* 0x0000007000017945 */ /* 0x000fe20003800000 */
[C---:B0-----:R-:W-:Y:S02]  /*4be0*/  LEA R42, P4, R40.reuse, UR10, 0x2 ;  /* 0x0000000a282a7c11 */ /* 0x041fe4000f8810ff */
[----:B------:R0:W-:Y:S01]  /*4bf0*/  @P2 STG.E desc[UR18][R36.64], R227 ;  /* 0x000000e324002986 */ /* 0x0001e2000c101912 */
[----:B------:R-:W-:Y:S01]  /*4c00*/  IMAD.X R45, R35, 0x1, R49, P5 ;  /* 0x00000001232d7824 */ /* 0x000fe200028e0631 */
[----:B------:R-:W-:-:S05]  /*4c10*/  LEA.HI.X R43, R40, UR11, R41, 0x2, P4 ;  /* 0x0000000b282b7c11 */ /* 0x000fca000a0f1429 */
[----:B------:R-:W-:Y:S05]  /*4c20*/  @!P1 BRA `(.L_x_32) ;  /* 0x0000000000049947 */ /* 0x000fea0003800000 */
[----:B------:R2:W5:Y:S02]  /*4c30*/  LDG.E.LTC128B R48, desc[UR18][R42.64+0x20] ;  /* 0x000020122a307981 */ /* 0x000564000c1e1920 */
.L_x_32:
[----:B------:R-:W-:Y:S05]  /*4c40*/  BSYNC B1 ;  /* 0x0000000000017941 */ /* 0x000fea0003800000 */
.L_x_31:
[----:B-----5:R-:W-:Y:S01]  /*4c50*/  FMUL R41, R48, UR20 ;  /* 0x0000001430297c20 */ /* 0x020fe20008400000 */
[----:B------:R-:W-:Y:S01]  /*4c60*/  IMAD.MOV.U32 R39, RZ, RZ, R49 ;  /* 0x000000ffff277224 */ /* 0x000fe200078e0031 */
[----:B------:R-:W-:Y:S01]  /*4c70*/  ISETP.GT.AND P0, PT, R50, 0x8, P0 ;  /* 0x000000083200780c */ /* 0x000fe20000704270 */
[----:B------:R-:W-:-:S04]  /*4c80*/  IMAD.WIDE.U32 R44, R52, UR23, R44 ;  /* 0x00000017342c7c25 */ /* 0x000fc8000f8e002c */
[----:B------:R-:W-:Y:S01]  /*4c90*/  FFMA R49, R226, UR21, R41 ;  /* 0x00000015e2317c23 */ /* 0x000fe20008000029 */
[----:B------:R-:W-:Y:S01]  /*4ca0*/  ISETP.GT.AND P2, PT, R51, 0x8, PT ;  /* 0x000000083300780c */ /* 0x000fe20003f44270 */
[----:B------:R-:W-:Y:S01]  /*4cb0*/  BSSY B1, `(.L_x_33) ;  /* 0x000000d000017945 */ /* 0x000fe20003800000 */
[----:B------:R-:W-:Y:S01]  /*4cc0*/  IMAD R54, R31, 0x7, RZ ;  /* 0x000000071f367824 */ /* 0x000fe200078e02ff */
[----:B------:R-:W-:Y:S01]  /*4cd0*/  LEA R40, P5, R44, UR10, 0x2 ;  /* 0x0000000a2c287c11 */ /* 0x000fe2000f8a10ff */
[----:B------:R3:W-:Y:S01]  /*4ce0*/  @P1 STG.E desc[UR18][R24.64+0x20], R49 ;  /* 0x0000203118001986 */ /* 0x0007e2000c101912 */
[----:B------:R-:W-:Y:S01]  /*4cf0*/  IMAD.WIDE.U32 R38, R30, 0x7, R38 ;  /* 0x000000071e267825 */ /* 0x000fe200078e0026 */
[----:B------:R-:W-:-:S03]  /*4d00*/  ISETP.GT.AND P4, PT, R50, RZ, P2 ;  /* 0x000000ff3200720c */ /* 0x000fc60001784270 */
[----:B------:R-:W-:Y:S01]  /*4d10*/  VIADD R41, R45, UR6 ;  /* 0x000000062d297c36 */ /* 0x000fe20008000000 */
[----:B------:R-:W-:Y:S02]  /*4d20*/  IADD3 R45, R39, R54, RZ ;  /* 0x00000036272d7210 */ /* 0x000fe40007ffe0ff */
[----:B--2---:R-:W-:Y:S02]  /*4d30*/  IADD3 R42, P6, R28, R38, RZ ;  /* 0x000000261c2a7210 */ /* 0x004fe40007fde0ff */
[----:B------:R-:W-:-:S03]  /*4d40*/  LEA.HI.X R41, R44, UR11, R41, 0x2, P5 ;  /* 0x0000000b2c297c11 */ /* 0x000fc6000a8f1429 */
[----:B------:R-:W-:Y:S01]  /*4d50*/  IMAD.X R43, R45, 0x1, R27, P6 ;  /* 0x000000012d2b7824 */ /* 0x000fe200030e061b */
[----:B---3--:R-:W-:Y:S07]  /*4d60*/  @!P0 BRA `(.L_x_34) ;  /* 0x0000000000048947 */ /* 0x008fee0003800000 */
[----:B------:R2:W5:Y:S02]  /*4d70*/  LDG.E.LTC128B R48, desc[UR18][R40.64+0x20] ;  /* 0x0000201228307981 */ /* 0x000564000c1e1920 */
.L_x_34:
[----:B------:R-:W-:Y:S05]  /*4d80*/  BSYNC B1 ;  /* 0x0000000000017941 */ /* 0x000fea0003800000 */
.L_x_33:
[----:B--2--5:R-:W-:Y:S01]  /*4d90*/  FMUL R40, R48, UR20 ;  /* 0x0000001430287c20 */ /* 0x024fe20008400000 */
[C---:B------:R-:W-:Y:S01]  /*4da0*/  LEA R24, P1, R42.reuse, UR10, 0x2 ;  /* 0x0000000a2a187c11 */ /* 0x040fe2000f8210ff */
[----:B------:R-:W-:Y:S02]  /*4db0*/  IMAD.MOV.U32 R59, RZ, RZ, R48 ;  /* 0x000000ffff3b7224 */ /* 0x000fe400078e0030 */
[----:B------:R-:W-:Y:S01]  /*4dc0*/  FFMA R225, R225, UR21, R40 ;  /* 0x00000015e1e17c23 */ /* 0x000fe20008000028 */
[----:B------:R-:W-:-:S04]  /*4dd0*/  LEA.HI.X R25, R42, UR11, R43, 0x2, P1 ;  /* 0x0000000b2a197c11 */ /* 0x000fc800088f142b */
[----:B------:R0:W-:Y:S04]  /*4de0*/  @P0 STG.E desc[UR18][R36.64+0x20], R225 ;  /* 0x000020e124000986 */ /* 0x0001e8000c101912 */
[----:B------:R2:W3:Y:S01]  /*4df0*/  @P4 LDG.E.LTC128B R59, desc[UR18][R24.64] ;  /* 0x00000012183b4981 */ /* 0x0004e2000c1e1920 */
[----:B------:R-:W-:Y:S01]  /*4e00*/  IADD3 R38, P0, R38, R30, RZ ;  /* 0x0000001e26267210 */ /* 0x000fe20007f1e0ff */
[----:B------:R-:W-:Y:S01]  /*4e10*/  IMAD R56, R33, 0x1c, RZ ;  /* 0x0000001c21387824 */ /* 0x000fe200078e02ff */
[----:B------:R-:W-:Y:S02]  /*4e20*/  ISETP.GT.AND P1, PT, R51, 0x9, PT ;  /* 0x000000093300780c */ /* 0x000fe40003f24270 */
[----:B------:R-:W-:Y:S01]  /*4e30*/  IADD3 R41, P5, R38, R28, RZ ;  /* 0x0000001c26297210 */ /* 0x000fe20007fbe0ff */
[----:B------:R-:W-:Y:S01]  /*4e40*/  IMAD.X R39, R45, 0x1, R31, P0 ;  /* 0x000000012d277824 */ /* 0x000fe200000e061f */
[----:B------:R-:W-:Y:S01]  /*4e50*/  ISETP.GT.AND P0, PT, R50, RZ, P1 ;  /* 0x000000ff3200720c */ /* 0x000fe20000f04270 */
[----:B--2---:R-:W-:-:S04]  /*4e60*/  IMAD.WIDE.U32 R24, R32, 0x1c, R36 ;  /* 0x0000001c20187825 */ /* 0x004fc800078e0024 */
[----:B------:R-:W-:Y:S01]  /*4e70*/  IMAD.X R42, R39, 0x1, R27, P5 ;  /* 0x00000001272a7824 */ /* 0x000fe200028e061b */
[----:B------:R-:W-:Y:S01]  /*4e80*/  LEA R40, P5, R41, UR10, 0x2 ;  /* 0x0000000a29287c11 */ /* 0x000fe2000f8a10ff */
[----:B------:R-:W-:-:S03]  /*4e90*/  IMAD.IADD R25, R25, 0x1, R56 ;  /* 0x0000000119197824 */ /* 0x000fc600078e0238 */
[----:B------:R-:W-:Y:S01]  /*4ea0*/  LEA.HI.X R41, R41, UR11, R42, 0x2, P5 ;  /* 0x0000000b29297c11 */ /* 0x000fe2000a8f142a */
[----:B---3--:R-:W-:-:S04]  /*4eb0*/  FMUL R43, R59, UR20 ;  /* 0x000000143b2b7c20 */ /* 0x008fc80008400000 */
[----:B------:R-:W-:-:S05]  /*4ec0*/  FFMA R49, R224, UR21, R43 ;  /* 0x00000015e0317c23 */ /* 0x000fca000800002b */
[----:B------:R2:W-:Y:S04]  /*4ed0*/  @P4 STG.E desc[UR18][R24.64], R49 ;  /* 0x0000003118004986 */ /* 0x0005e8000c101912 */
[----:B------:R3:W4:Y:S01]  /*4ee0*/  @P0 LDG.E.LTC128B R59, desc[UR18][R40.64] ;  /* 0x00000012283b0981 */ /* 0x000722000c1e1920 */
[C---:B------:R-:W-:Y:S01]  /*4ef0*/  IMAD.SHL.U32 R58, R32.reuse, 0x20, RZ ;  /* 0x00000020203a7824 */ /* 0x040fe200078e00ff */
[----:B------:R-:W-:Y:S01]  /*4f00*/  SHF.L.U64.HI R33, R32, 0x5, R33 ;  /* 0x0000000520217819 */ /* 0x000fe20000010221 */
[----:B------:R-:W-:Y:S01]  /*4f10*/  BSSY B1, `(.L_x_35) ;  /* 0x0000018000017945 */ /* 0x000fe20003800000 */
[----:B------:R-:W-:Y:S01]  /*4f20*/  ISETP.GT.AND P2, PT, R50, 0x8, P2 ;  /* 0x000000083200780c */ /* 0x000fe20001744270 */
[----:B---3--:R-:W-:-:S04]  /*4f30*/  IMAD.WIDE.U32 R40, R30, 0x7, R46 ;  /* 0x000000071e287825 */ /* 0x008fc800078e002e */
[----:B------:R-:W-:Y:S02]  /*4f40*/  IMAD.IADD R43, R54, 0x1, R41 ;  /* 0x00000001362b7824 */ /* 0x000fe400078e0229 */
[----:B------:R-:W-:Y:S01]  /*4f50*/  IMAD.MOV.U32 R42, RZ, RZ, R40 ;  /* 0x000000ffff2a7224 */ /* 0x000fe200078e0028 */
[----:B------:R-:W-:-:S03]  /*4f60*/  IADD3 R40, P5, R40, R30, RZ ;  /* 0x0000001e28287210 */ /* 0x000fc60007fbe0ff */
[----:B------:R-:W-:-:S04]  /*4f70*/  IMAD.WIDE.U32 R44, R53, R30, R42 ;  /* 0x0000001e352c7225 */ /* 0x000fc800078e002a */
[----:B------:R-:W-:Y:S01]  /*4f80*/  IMAD.X R41, R43, 0x1, R31, P5 ;  /* 0x000000012b297824 */ /* 0x000fe200028e061f */
[----:B------:R-:W-:Y:S01]  /*4f90*/  IADD3 R44, P4, R34, R44, RZ ;  /* 0x0000002c222c7210 */ /* 0x000fe20007f9e0ff */
[----:B------:R-:W-:-:S03]  /*4fa0*/  IMAD.WIDE.U32 R46, R53, R30, R40 ;  /* 0x0000001e352e7225 */ /* 0x000fc600078e0028 */
[----:B------:R-:W-:Y:S02]  /*4fb0*/  IADD3.X R45, R35, R55, R45, P4, !PT ;  /* 0x00000037232d7210 */ /* 0x000fe400027fe42d */
[----:B0-----:R-:W-:Y:S02]  /*4fc0*/  IADD3 R36, P4, R58, R36, RZ ;  /* 0x000000243a247210 */ /* 0x001fe40007f9e0ff */
[----:B------:R-:W-:Y:S01]  /*4fd0*/  IADD3 R46, P5, R34, R46, RZ ;  /* 0x0000002e222e7210 */ /* 0x000fe20007fbe0ff */
[----:B------:R-:W-:Y:S01]  /*4fe0*/  IMAD.WIDE.U32 R44, R52, UR23, R44 ;  /* 0x00000017342c7c25 */ /* 0x000fe2000f8e002c */
[----:B------:R-:W-:Y:S02]  /*4ff0*/  IADD3.X R37, R33, R37, RZ, P4, !PT ;  /* 0x0000002521257210 */ /* 0x000fe400027fe4ff */
[----:B------:R-:W-:Y:S01]  /*5000*/  IADD3.X R47, R35, R55, R47, P5, !PT ;  /* 0x00000037232f7210 */ /* 0x000fe20002ffe42f */
[----:B------:R-:W-:Y:S01]  /*5010*/  VIADD R45, R45, UR6 ;  /* 0x000000062d2d7c36 */ /* 0x000fe20008000000 */
[----:B------:R-:W-:-:S04]  /*5020*/  LEA R48, P4, R44, UR10, 0x2 ;  /* 0x0000000a2c307c11 */ /* 0x000fc8000f8810ff */
[----:B--2---:R-:W-:Y:S01]  /*5030*/  LEA.HI.X R49, R44, UR11, R45, 0x2, P4 ;  /* 0x0000000b2c317c11 */ /* 0x004fe2000a0f142d */
[----:B----4-:R-:W-:-:S04]  /*5040*/  FMUL R60, R59, UR20 ;  /* 0x000000143b3c7c20 */ /* 0x010fc80008400000 */
[----:B------:R-:W-:-:S05]  /*5050*/  FFMA R223, R223, UR21, R60 ;  /* 0x00000015dfdf7c23 */ /* 0x000fca000800003c */
[----:B------:R0:W-:Y:S01]  /*5060*/  @P0 STG.E desc[UR18][R36.64], R223 ;  /* 0x000000df24000986 */ /* 0x0001e2000c101912 */
[----:B------:R-:W-:Y:S05]  /*5070*/  @!P2 BRA `(.L_x_36) ;  /* 0x000000000004a947 */ /* 0x000fea0003800000 */
[----:B------:R2:W5:Y:S02]  /*5080*/  LDG.E.LTC128B R59, desc[UR18][R48.64+0x20] ;  /* 0x00002012303b7981 */ /* 0x000564000c1e1920 */
.L_x_36:
[----:B------:R-:W-:Y:S05]  /*5090*/  BSYNC B1 ;  /* 0x0000000000017941 */ /* 0x000fea0003800000 */
.L_x_35:
[----:B-----5:R-:W-:Y:S01]  /*50a0*/  FMUL R45, R59, UR20 ;  /* 0x000000143b2d7c20 */ /* 0x020fe20008400000 */
[----:B------:R-:W-:Y:S01]  /*50b0*/  ISETP.GT.AND P1, PT, R50, 0x8, P1 ;  /* 0x000000083200780c */ /* 0x000fe20000f24270 */
[----:B------:R-:W-:Y:S01]  /*50c0*/  IMAD.WIDE.U32 R46, R52, UR23, R46 ;  /* 0x00000017342e7c25 */ /* 0x000fe2000f8e002e */
[----:B------:R-:W-:-:S03]  /*50d0*/  ISETP.GT.AND P0, PT, R51, 0x10, PT ;  /* 0x000000103300780c */ /* 0x000fc60003f04270 */
[----:B--2---:R-:W-:Y:S01]  /*50e0*/  FFMA R49, R222, UR21, R45 ;  /* 0x00000015de317c23 */ /* 0x004fe2000800002d */
[----:B------:R-:W-:Y:S01]  /*50f0*/  BSSY B1, `(.L_x_37) ;  /* 0x000000c000017945 */ /* 0x000fe20003800000 */
[----:B------:R-:W-:Y:S01]  /*5100*/  IMAD.WIDE.U32 R38, R30, 0x7, R38 ;  /* 0x000000071e267825 */ /* 0x000fe200078e0026 */
[----:B------:R-:W-:Y:S02]  /*5110*/  LEA R44, P5, R46, UR10, 0x2 ;  /* 0x0000000a2e2c7c11 */ /* 0x000fe4000f8a10ff */
[----:B------:R2:W-:Y:S01]  /*5120*/  @P2 STG.E desc[UR18][R24.64+0x20], R49 ;  /* 0x0000203118002986 */ /* 0x0005e2000c101912 */
[----:B------:R-:W-:Y:S01]  /*5130*/  VIADD R45, R47, UR6 ;  /* 0x000000062f2d7c36 */ /* 0x000fe20008000000 */
[----:B------:R-:W-:Y:S01]  /*5140*/  IADD3 R47, P6, R28, R38, RZ ;  /* 0x000000261c2f7210 */ /* 0x000fe20007fde0ff */
[----:B------:R-:W-:Y:S01]  /*5150*/  IMAD.IADD R48, R54, 0x1, R39 ;  /* 0x0000000136307824 */ /* 0x000fe200078e0227 */
[----:B------:R-:W-:Y:S02]  /*5160*/  ISETP.GT.AND P4, PT, R50, RZ, P0 ;  /* 0x000000ff3200720c */ /* 0x000fe40000784270 */
[----:B------:R-:W-:Y:S01]  /*5170*/  LEA.HI.X R45, R46, UR11, R45, 0x2, P5 ;  /* 0x0000000b2e2d7c11 */ /* 0x000fe2000a8f142d */
[----:B------:R-:W-:Y:S01]  /*5180*/  IMAD.X R46, R48, 0x1, R27, P6 ;  /* 0x00000001302e7824 */ /* 0x000fe200030e061b */
[----:B------:R-:W-:Y:S09]  /*5190*/  @!P1 BRA `(.L_x_38) ;  /* 0x0000000000049947 */ /* 0x000ff20003800000 */
[----:B------:R3:W5:Y:S02]  /*51a0*/  LDG.E.LTC128B R59, desc[UR18][R44.64+0x20] ;  /* 0x000020122c3b7981 */ /* 0x000764000c1e1920 */
.L_x_38:
[----:B------:R-:W-:Y:S05]  /*51b0*/  BSYNC B1 ;  /* 0x0000000000017941 */ /* 0x000fea0003800000 */
.L_x_37:
[----:B---3-5:R-:W-:Y:S01]  /*51c0*/  FMUL R44, R59, UR20 ;  /* 0x000000143b2c7c20 */ /* 0x028fe20008400000 */
[----:B--2---:R-:W-:-:S03]  /*51d0*/  LEA R24, P2, R47, UR10, 0x2 ;  /* 0x0000000a2f187c11 */ /* 0x004fc6000f8410ff */
[----:B------:R-:W-:Y:S01]  /*51e0*/  FFMA R221, R221, UR21, R44 ;  /* 0x00000015dddd7c23 */ /* 0x000fe2000800002c */
[----:B------:R-:W-:-:S04]  /*51f0*/  LEA.HI.X R25, R47, UR11, R46, 0x2, P2 ;  /* 0x0000000b2f197c11 */ /* 0x000fc800090f142e */
[----:B------:R2:W-:Y:S04]  /*5200*/  @P1 STG.E desc[UR18][R36.64+0x20], R221 ;  /* 0x000020dd24001986 */ /* 0x0005e8000c101912 */
[----:B------:R3:W4:Y:S01]  /*5210*/  @P4 LDG.E.LTC128B R59, desc[UR18][R24.64] ;  /* 0x00000012183b4981 */ /* 0x000722000c1e1920 */
[----:B------:R-:W-:Y:S01]  /*5220*/  IMAD.WIDE.U32 R42, R30, 0x7, R42 ;  /* 0x000000071e2a7825 */ /* 0x000fe200078e002a */
[----:B------:R-:W-:Y:S01]  /*5230*/  IADD3 R38, P2, R38, R30, RZ ;  /* 0x0000001e26267210 */ /* 0x000fe20007f5e0ff */
[----:B------:R-:W-:Y:S02]  /*5240*/  BSSY B1, `(.L_x_39) ;  /* 0x0000017000017945 */ /* 0x000fe40003800000 */
[----:B------:R-:W-:-:S04]  /*5250*/  IMAD.WIDE.U32 R44, R32, 0x1c, R36 ;  /* 0x0000001c202c7825 */ /* 0x000fc800078e0024 */
[----:B------:R-:W-:Y:S01]  /*5260*/  IMAD.IADD R45, R56, 0x1, R45 ;  /* 0x00000001382d7824 */ /* 0x000fe200078e022d */
[----:B---3--:R-:W-:Y:S01]  /*5270*/  IADD3 R24, P1, R42, R30, RZ ;  /* 0x0000001e2a187210 */ /* 0x008fe20007f3e0ff */
[----:B------:R-:W-:Y:S01]  /*5280*/  IMAD.X R39, R48, 0x1, R31, P2 ;  /* 0x0000000130277824 */ /* 0x000fe200010e061f */
[----:B------:R-:W-:Y:S01]  /*5290*/  IADD3 R48, P2, R38, R28, RZ ;  /* 0x0000001c26307210 */ /* 0x000fe20007f5e0ff */
[----:B------:R-:W-:Y:S01]  /*52a0*/  IMAD.WIDE.U32 R40, R30, 0x7, R40 ;  /* 0x000000071e287825 */ /* 0x000fe200078e0028 */
[----:B------:R-:W-:Y:S02]  /*52b0*/  IADD3.X R25, R31, R54, R43, P1, !PT ;  /* 0x000000361f197210 */ /* 0x000fe40000ffe42b */
[-C--:B------:R-:W-:Y:S01]  /*52c0*/  IADD3 R40, P6, R40, R30.reuse, RZ ;  /* 0x0000001e28287210 */ /* 0x080fe20007fde0ff */
[----:B------:R-:W-:-:S03]  /*52d0*/  IMAD.WIDE.U32 R42, R53, R30, R24 ;  /* 0x0000001e352a7225 */ /* 0x000fc600078e0018 */
[----:B------:R-:W-:Y:S02]  /*52e0*/  IADD3.X R41, R31, R54, R41, P6, !PT ;  /* 0x000000361f297210 */ /* 0x000fe400037fe429 */
[----:B------:R-:W-:-:S04]  /*52f0*/  IADD3 R42, P1, R34, R42, RZ ;  /* 0x0000002a222a7210 */ /* 0x000fc80007f3e0ff */
[----:B------:R-:W-:Y:S02]  /*5300*/  IADD3.X R43, R35, R55, R43, P1, !PT ;  /* 0x00000037232b7210 */ /* 0x000fe40000ffe42b */
[----:B------:R-:W-:-:S04]  /*5310*/  ISETP.GT.AND P1, PT, R51, 0x11, PT ;  /* 0x000000113300780c */ /* 0x000fc80003f24270 */
[----:B------:R-:W-:Y:S01]  /*5320*/  ISETP.GT.AND P5, PT, R50, RZ, P1 ;  /* 0x000000ff3200720c */ /* 0x000fe20000fa4270 */
[----:B----4-:R-:W-:-:S04]  /*5330*/  FMUL R47, R59, UR20 ;  /* 0x000000143b2f7c20 */ /* 0x010fc80008400000 */
[----:B------:R-:W-:Y:S01]  /*5340*/  FFMA R49, R220, UR21, R47 ;  /* 0x00000015dc317c23 */ /* 0x000fe2000800002f */
[----:B------:R-:W-:Y:S01]  /*5350*/  IMAD.X R47, R39, 0x1, R27, P2 ;  /* 0x00000001272f7824 */ /* 0x000fe200010e061b */
[----:B------:R-:W-:-:S03]  /*5360*/  LEA R46, P2, R48, UR10, 0x2 ;  /* 0x0000000a302e7c11 */ /* 0x000fc6000f8410ff */
[----:B------:R2:W-:Y:S01]  /*5370*/  @P4 STG.E desc[UR18][R44.64], R49 ;  /* 0x000000312c004986 */ /* 0x0005e2000c101912 */
[----:B------:R-:W-:Y:S02]  /*5380*/  LEA.HI.X R47, R48, UR11, R47, 0x2, P2 ;  /* 0x0000000b302f7c11 */ /* 0x000fe400090f142f */
[----:B------:R-:W-:Y:S07]  /*5390*/  @!P5 BRA `(.L_x_40) ;  /* 0x000000000004d947 */ /* 0x000fee0003800000 */
[----:B------:R3:W5:Y:S02]  /*53a0*/  LDG.E.LTC128B R59, desc[UR18][R46.64] ;  /* 0x000000122e3b7981 */ /* 0x000764000c1e1920 */
.L_x_40:
[----:B------:R-:W-:Y:S05]  /*53b0*/  BSYNC B1 ;  /* 0x0000000000017941 */ /* 0x000fea0003800000 */
.L_x_39:
[----:B0-2---:R-:W-:Y:S01]  /*53c0*/  IADD3 R36, P4, R36, R58, RZ ;  /* 0x0000003a24247210 */ /* 0x005fe20007f9e0ff */
[----:B-----5:R-:W-:Y:S01]  /*53d0*/  FMUL R60, R59, UR20 ;  /* 0x000000143b3c7c20 */ /* 0x020fe20008400000 */
[----:B------:R-:W-:Y:S01]  /*53e0*/  ISETP.GT.AND P2, PT, R50, 0x8, P0 ;  /* 0x000000083200780c */ /* 0x000fe20000744270 */
[----:B---3--:R-:W-:Y:S01]  /*53f0*/  IMAD.WIDE.U32 R46, R53, R30, R40 ;  /* 0x0000001e352e7225 */ /* 0x008fe200078e0028 */
[----:B------:R-:W-:Y:S03]  /*5400*/  BSSY B1, `(.L_x_41) ;  /* 0x000000c000017945 */ /* 0x000fe60003800000 */
[----:B------:R-:W-:Y:S01]  /*5410*/  FFMA R219, R219, UR21, R60 ;  /* 0x00000015dbdb7c23 */ /* 0x000fe2000800003c */
[----:B------:R-:W-:Y:S01]  /*5420*/  IMAD.X R37, R37, 0x1, R33, P4 ;  /* 0x0000000125257824 */ /* 0x000fe200020e0621 */
[----:B------:R-:W-:Y:S01]  /*5430*/  IADD3 R46, P4, R34, R46, RZ ;  /* 0x0000002e222e7210 */ /* 0x000fe20007f9e0ff */
[----:B------:R-:W-:-:S03]  /*5440*/  IMAD.WIDE.U32 R42, R52, UR23, R42 ;  /* 0x00000017342a7c25 */ /* 0x000fc6000f8e002a */
[----:B------:R0:W-:Y:S01]  /*5450*/  @P5 STG.E desc[UR18][R36.64], R219 ;  /* 0x000000db24005986 */ /* 0x0001e2000c101912 */
[----:B------:R-:W-:Y:S01]  /*5460*/  VIADD R43, R43, UR6 ;  /* 0x000000062b2b7c36 */ /* 0x000fe20008000000 */
[C---:B------:R-:W-:Y:S02]  /*5470*/  LEA R48, P0, R42.reuse, UR10, 0x2 ;  /* 0x0000000a2a307c11 */ /* 0x040fe4000f8010ff */
[----:B------:R-:W-:Y:S02]  /*5480*/  IADD3.X R47, R35, R55, R47, P4, !PT ;  /* 0x00000037232f7210 */ /* 0x000fe400027fe42f */
[----:B------:R-:W-:Y:S01]  /*5490*/  LEA.HI.X R49, R42, UR11, R43, 0x2, P0 ;  /* 0x0000000b2a317c11 */ /* 0x000fe200080f142b */
[----:B------:R-:W-:Y:S08]  /*54a0*/  @!P2 BRA `(.L_x_42) ;  /* 0x000000000004a947 */ /* 0x000ff00003800000 */
[----:B------:R2:W5:Y:S02]  /*54b0*/  LDG.E.LTC128B R59, desc[UR18][R48.64+0x20] ;  /* 0x00002012303b7981 */ /* 0x000564000c1e1920 */
.L_x_42:
[----:B------:R-:W-:Y:S05]  /*54c0*/  BSYNC B1 ;  /* 0x0000000000017941 */ /* 0x000fea0003800000 */
.L_x_41:
[----:B-----5:R-:W-:Y:S01]  /*54d0*/  FMUL R43, R59, UR20 ;  /* 0x000000143b2b7c20 */ /* 0x020fe20008400000 */
[----:B------:R-:W-:Y:S01]  /*54e0*/  ISETP.GT.AND P1, PT, R50, 0x8, P1 ;  /* 0x000000083200780c */ /* 0x000fe20000f24270 */
[----:B------:R-:W-:Y:S01]  /*54f0*/  IMAD.WIDE.U32 R46, R52, UR23, R46 ;  /* 0x00000017342e7c25 */ /* 0x000fe2000f8e002e */
[----:B------:R-:W-:-:S03]  /*5500*/  ISETP.GT.AND P0, PT, R51, 0x18, PT ;  /* 0x000000183300780c */ /* 0x000fc60003f04270 */
[----:B--2---:R-:W-:Y:S01]  /*5510*/  FFMA R49, R218, UR21, R43 ;  /* 0x00000015da317c23 */ /* 0x004fe2000800002b */
[----:B------:R-:W-:Y:S01]  /*5520*/  BSSY B1, `(.L_x_43) ;  /* 0x000000c000017945 */ /* 0x000fe20003800000 */
[----:B------:R-:W-:Y:S01]  /*5530*/  IMAD.WIDE.U32 R38, R30, 0x7, R38 ;  /* 0x000000071e267825 */ /* 0x000fe200078e0026 */
[----:B------:R-:W-:Y:S02]  /*5540*/  IADD3 R43, R47, UR6, RZ ;  /* 0x000000062f2b7c10 */ /* 0x000fe4000fffe0ff */
[----:B------:R2:W-:Y:S01]  /*5550*/  @P2 STG.E desc[UR18][R44.64+0x20], R49 ;  /* 0x000020312c002986 */ /* 0x0005e2000c101912 */
[----:B------:R-:W-:Y:S01]  /*5560*/  LEA R42, P5, R46, UR10, 0x2 ;  /* 0x0000000a2e2a7c11 */ /* 0x000fe2000f8a10ff */
[----:B------:R-:W-:Y:S01]  /*5570*/  IMAD.IADD R48, R54, 0x1, R39 ;  /* 0x0000000136307824 */ /* 0x000fe200078e0227 */
[----:B------:R-:W-:Y:S02]  /*5580*/  IADD3 R47, P6, R28, R38, RZ ;  /* 0x000000261c2f7210 */ /* 0x000fe40007fde0ff */
[----:B------:R-:W-:-:S02]  /*5590*/  LEA.HI.X R43, R46, UR11, R43, 0x2, P5 ;  /* 0x0000000b2e2b7c11 */ /* 0x000fc4000a8f142b */
[----:B------:R-:W-:Y:S01]  /*55a0*/  ISETP.GT.AND P4, PT, R50, RZ, P0 ;  /* 0x000000ff3200720c */ /* 0x000fe20000784270 */
[----:B------:R-:W-:Y:S01]  /*55b0*/  IMAD.X R46, R48, 0x1, R27, P6 ;  /* 0x00000001302e7824 */ /* 0x000fe200030e061b */
[----:B------:R-:W-:Y:S11]  /*55c0*/  @!P1 BRA `(.L_x_44) ;  /* 0x0000000000049947 */ /* 0x000ff60003800000 */
[----:B------:R3:W5:Y:S02]  /*55d0*/  LDG.E.LTC128B R59, desc[UR18][R42.64+0x20] ;  /* 0x000020122a3b7981 */ /* 0x000764000c1e1920 */
.L_x_44:
[----:B------:R-:W-:Y:S05]  /*55e0*/  BSYNC B1 ;  /* 0x0000000000017941 */ /* 0x000fea0003800000 */
.L_x_43:
[----:B--2--5:R-:W-:Y:S01]  /*55f0*/  FMUL R44, R59, UR20 ;  /* 0x000000143b2c7c20 */ /* 0x024fe20008400000 */
[----:B---3--:R-:W-:Y:S01]  /*5600*/  LEA R42, P2, R47, UR10, 0x2 ;  /* 0x0000000a2f2a7c11 */ /* 0x008fe2000f8410ff */
[----:B------:R-:W-:Y:S02]  /*5610*/  IMAD.MOV.U32 R45, RZ, RZ, R37 ;  /* 0x000000ffff2d7224 */ /* 0x000fe400078e0025 */
[----:B------:R-:W-:Y:S01]  /*5620*/  FFMA R217, R217, UR21, R44 ;  /* 0x00000015d9d97c23 */ /* 0x000fe2000800002c */
[----:B------:R-:W-:Y:S01]  /*5630*/  IMAD.MOV.U32 R44, RZ, RZ, R36 ;  /* 0x000000ffff2c7224 */ /* 0x000fe200078e0024 */
[----:B------:R-:W-:-:S04]  /*5640*/  LEA.HI.X R43, R47, UR11, R46, 0x2, P2 ;  /* 0x0000000b2f2b7c11 */ /* 0x000fc800090f142e */
[----:B------:R2:W-:Y:S04]  /*5650*/  @P1 STG.E desc[UR18][R44.64+0x20], R217 ;  /* 0x000020d92c001986 */ /* 0x0005e8000c101912 */
[----:B------:R3:W4:Y:S01]  /*5660*/  @P4 LDG.E.LTC128B R59, desc[UR18][R42.64] ;  /* 0x000000122a3b4981 */ /* 0x000722000c1e1920 */
[----:B------:R-:W-:Y:S01]  /*5670*/  IMAD.WIDE.U32 R24, R30, 0x7, R24 ;  /* 0x000000071e187825 */ /* 0x000fe200078e0018 */
[----:B------:R-:W-:Y:S01]  /*5680*/  IADD3 R38, P2, R38, R30, RZ ;  /* 0x0000001e26267210 */ /* 0x000fe20007f5e0ff */
[----:B------:R-:W-:Y:S02]  /*5690*/  BSSY B1, `(.L_x_45) ;  /* 0x0000017000017945 */ /* 0x000fe40003800000 */
[----:B------:R-:W-:-:S04]  /*56a0*/  IMAD.WIDE.U32 R40, R30, 0x7, R40 ;  /* 0x000000071e287825 */ /* 0x000fc800078e0028 */
[----:B--2---:R-:W-:Y:S01]  /*56b0*/  IMAD.WIDE.U32 R44, R32, 0x1c, R44 ;  /* 0x0000001c202c7825 */ /* 0x004fe200078e002c */
[-C--:B---3--:R-:W-:Y:S02]  /*56c0*/  IADD3 R42, P1, R24, R30.reuse, RZ ;  /* 0x0000001e182a7210 */ /* 0x088fe40007f3e0ff */
[----:B------:R-:W-:Y:S01]  /*56d0*/  IADD3 R40, P6, R40, R30, RZ ;  /* 0x0000001e28287210 */ /* 0x000fe20007fde0ff */
[----:B------:R-:W-:Y:S01]  /*56e0*/  IMAD.IADD R45, R56, 0x1, R45 ;  /* 0x00000001382d7824 */ /* 0x000fe200078e022d */
[C---:B------:R-:W-:Y:S01]  /*56f0*/  IADD3.X R43, R31.reuse, R54, R25, P1, !PT ;  /* 0x000000361f2b7210 */ /* 0x040fe20000ffe419 */
[----:B------:R-:W-:Y:S01]  /*5700*/  IMAD.X R39, R48, 0x1, R31, P2 ;  /* 0x0000000130277824 */ /* 0x000fe200010e061f */
[----:B------:R-:W-:Y:S02]  /*5710*/  IADD3 R48, P2, R38, R28, RZ ;  /* 0x0000001c26307210 */ /* 0x000fe40007f5e0ff */
[----:B------:R-:W-:Y:S01]  /*5720*/  IADD3.X R41, R31, R54, R41, P6, !PT ;  /* 0x000000361f297210 */ /* 0x000fe200037fe429 */
[----:B------:R-:W-:-:S03]  /*5730*/  IMAD.WIDE.U32 R24, R53, R30, R42 ;  /* 0x0000001e35187225 */ /* 0x000fc600078e002a */
        /* <DEDUP_REMOVED lines=12> */
.L_x_46:
[----:B------:R-:W-:Y:S05]  /*5800*/  BSYNC B1 ;  /* 0x0000000000017941 */ /* 0x000fea0003800000 */
.L_x_45:
[----:B0-----:R-:W-:Y:S01]  /*5810*/  IADD3 R36, P4, R36, R58, RZ ;  /* 0x0000003a24247210 */ /* 0x001fe20007f9e0ff */
        /* <DEDUP_REMOVED lines=9> */
[----:B------:R-:W-:Y:S02]  /*58b0*/  IADD3.X R47, R35, R55, R47, P4, !PT ;  /* 0x00000037232f7210 */ /* 0x000fe400027fe42f */
[----:B------:R-:W-:Y:S02]  /*58c0*/  IADD3 R25, R25, UR6, RZ ;  /* 0x0000000619197c10 */ /* 0x000fe4000fffe0ff */
[----:B------:R-:W-:-:S04]  /*58d0*/  LEA R48, P0, R24, UR10, 0x2 ;  /* 0x0000000a18307c11 */ /* 0x000fc8000f8010ff */
[----:B--2---:R-:W-:Y:S01]  /*58e0*/  LEA.HI.X R49, R24, UR11, R25, 0x2, P0 ;  /* 0x0000000b18317c11 */ /* 0x004fe200080f1419 */
[----:B------:R-:W-:Y:S08]  /*58f0*/  @!P2 BRA `(.L_x_48) ;  /* 0x000000000004a947 */ /* 0x000ff00003800000 */
[----:B------:R2:W5:Y:S02]  /*5900*/  LDG.E.LTC128B R59, desc[UR18][R48.64+0x20] ;  /* 0x00002012303b7981 */ /* 0x000564000c1e1920 */
.L_x_48:
[----:B------:R-:W-:Y:S05]  /*5910*/  BSYNC B1 ;  /* 0x0000000000017941 */ /* 0x000fea0003800000 */
.L_x_47:
        /* <DEDUP_REMOVED lines=17> */
.L_x_50:
[----:B------:R-:W-:Y:S05]  /*5a30*/  BSYNC B1 ;  /* 0x0000000000017941 */ /* 0x000fea0003800000 */
.L_x_49:
        /* <DEDUP_REMOVED lines=9> */
[-C--:B------:R-:W-:Y:S01]  /*5ad0*/  IADD3 R38, P2, R38, R30.reuse, RZ ;  /* 0x0000001e26267210 */ /* 0x080fe20007f5e0ff */
[----:B------:R-:W-:Y:S02]  /*5ae0*/  BSSY B1, `(.L_x_51) ;  /* 0x0000017000017945 */ /* 0x000fe40003800000 */
[----:B------:R-:W-:Y:S01]  /*5af0*/  IMAD.WIDE.U32 R40, R30, 0x7, R40 ;  /* 0x000000071e287825 */ /* 0x000fe200078e0028 */
[----:B------:R-:W-:-:S03]  /*5b00*/  IADD3 R42, P1, R42, R30, RZ ;  /* 0x0000001e2a2a7210 */ /* 0x000fc60007f3e0ff */
[----:B--2---:R-:W-:Y:S01]  /*5b10*/  IMAD.WIDE.U32 R44, R32, 0x1c, R44 ;  /* 0x0000001c202c7825 */ /* 0x004fe200078e002c */
[----:B------:R-:W-:Y:S02]  /*5b20*/  IADD3.X R43, R31, R54, R43, P1, !PT ;  /* 0x000000361f2b7210 */ /* 0x000fe40000ffe42b */
[-C--:B------:R-:W-:Y:S01]  /*5b30*/  IADD3 R40, P6, R40, R30.reuse, RZ ;  /* 0x0000001e28287210 */ /* 0x080fe20007fde0ff */
[----:B------:R-:W-:Y:S02]  /*5b40*/  IMAD.IADD R45, R56, 0x1, R45 ;  /* 0x00000001382d7824 */ /* 0x000fe400078e022d */
[----:B---3--:R-:W-:Y:S01]  /*5b50*/  IMAD.WIDE.U32 R24, R53, R30, R42 ;  /* 0x0000001e35187225 */ /* 0x008fe200078e002a */
[----:B------:R-:W-:-:S03]  /*5b60*/  IADD3.X R41, R31, R54, R41, P6, !PT ;  /* 0x000000361f297210 */ /* 0x000fc600037fe429 */
[----:B------:R-:W-:Y:S01]  /*5b70*/  IMAD.X R39, R48, 0x1, R31, P2 ;  /* 0x0000000130277824 */ /* 0x000fe200010e061f */
[----:B------:R-:W-:Y:S02]  /*5b80*/  IADD3 R24, P1, R34, R24, RZ ;  /* 0x0000001822187210 */ /* 0x000fe40007f3e0ff */
[----:B------:R-:W-:Y:S02]  /*5b90*/  IADD3 R48, P2, R38, R28, RZ ;  /* 0x0000001c26307210 */ /* 0x000fe40007f5e0ff */
        /* <DEDUP_REMOVED lines=11> */
.L_x_52:
[----:B------:R-:W-:Y:S05]  /*5c50*/  BSYNC B1 ;  /* 0x0000000000017941 */ /* 0x000fea0003800000 */
.L_x_51:
[----:B0-----:R-:W-:Y:S01]  /*5c60*/  IADD3 R36, P4, R36, R58, RZ ;  /* 0x0000003a24247210 */ /* 0x001fe20007f9e0ff */
[----:B-----5:R-:W-:Y:S01]  /*5c70*/  FMUL R60, R59, UR20 ;  /* 0x000000143b3c7c20 */ /* 0x020fe20008400000 */
[----:B------:R-:W-:Y:S01]  /*5c80*/  ISETP.GT.AND P2, PT, R50, 0x8, P0 ;  /* 0x000000083200780c */ /* 0x000fe20000744270 */
[----:B---3--:R-:W-:Y:S01]  /*5c90*/  IMAD.WIDE.U32 R46, R53, R30, R40 ;  /* 0x0000001e352e7225 */ /* 0x008fe200078e0028 */
[----:B------:R-:W-:-:S03]  /*5ca0*/  IADD3.X R37, R37, R33, RZ, P4, !PT ;  /* 0x0000002125257210 */ /* 0x000fc600027fe4ff */
[----:B------:R-:W-:Y:S01]  /*5cb0*/  FFMA R211, R211, UR21, R60 ;  /* 0x00000015d3d37c23 */ /* 0x000fe2000800003c */
[----:B------:R-:W-:Y:S01]  /*5cc0*/  BSSY B1, `(.L_x_53) ;  /* 0x000000a000017945 */ /* 0x000fe20003800000 */
[----:B------:R-:W-:Y:S01]  /*5cd0*/  IMAD.WIDE.U32 R24, R52, UR23, R24 ;  /* 0x0000001734187c25 */ /* 0x000fe2000f8e0018 */
[----:B------:R-:W-:Y:S02]  /*5ce0*/  IADD3 R46, P4, R34, R46, RZ ;  /* 0x0000002e222e7210 */ /* 0x000fe40007f9e0ff */
[----:B------:R0:W-:Y:S01]  /*5cf0*/  @P5 STG.E desc[UR18][R36.64], R211 ;  /* 0x000000d324005986 */ /* 0x0001e2000c101912 */
[----:B------:R-:W-:Y:S01]  /*5d00*/  VIADD R25, R25, UR6 ;  /* 0x0000000619197c36 */ /* 0x000fe20008000000 */
[C---:B------:R-:W-:Y:S02]  /*5d10*/  LEA R48, P0, R24.reuse, UR10, 0x2 ;  /* 0x0000000a18307c11 */ /* 0x040fe4000f8010ff */
[----:B------:R-:W-:Y:S02]  /*5d20*/  IADD3.X R47, R35, R55, R47, P4, !PT ;  /* 0x00000037232f7210 */ /* 0x000fe400027fe42f */
[----:B--2---:R-:W-:Y:S01]  /*5d30*/  LEA.HI.X R49, R24, UR11, R25, 0x2, P0 ;  /* 0x0000000b18317c11 */ /* 0x004fe200080f1419 */
[----:B------:R-:W-:Y:S08]  /*5d40*/  @!P2 BRA `(.L_x_54) ;  /* 0x000000000004a947 */ /* 0x000ff00003800000 */
[----:B------:R2:W5:Y:S02]  /*5d50*/  LDG.E.LTC128B R59, desc[UR18][R48.64+0x20] ;  /* 0x00002012303b7981 */ /* 0x000564000c1e1920 */
.L_x_54:
[----:B------:R-:W-:Y:S05]  /*5d60*/  BSYNC B1 ;  /* 0x0000000000017941 */ /* 0x000fea0003800000 */
.L_x_53:
        /* <DEDUP_REMOVED lines=17> */
.L_x_56:
[----:B------:R-:W-:Y:S05]  /*5e80*/  BSYNC B1 ;  /* 0x0000000000017941 */ /* 0x000fea0003800000 */
.L_x_55:
        /* <DEDUP_REMOVED lines=27> */
[----:B------:R-:W-:Y:S02]  /*6040*/  IADD3.X R47, R39, R27, RZ, P2, !PT ;  /* 0x0000001b272f7210 */ /* 0x000fe400017fe4ff */
[C---:B------:R-:W-:Y:S02]  /*6050*/  LEA R46, P2, R48.reuse, UR10, 0x2 ;  /* 0x0000000a302e7c11 */ /* 0x040fe4000f8410ff */
[----:B------:R2:W-:Y:S02]  /*6060*/  @P4 STG.E desc[UR18][R44.64], R49 ;  /* 0x000000312c004986 */ /* 0x0005e4000c101912 */
[----:B------:R-:W-:Y:S01]  /*6070*/  LEA.HI.X R47, R48, UR11, R47, 0x2, P2 ;  /* 0x0000000b302f7c11 */ /* 0x000fe200090f142f */
[----:B------:R-:W-:Y:S08]  /*6080*/  @!P5 BRA `(.L_x_58) ;  /* 0x000000000004d947 */ /* 0x000ff00003800000 */
[----:B------:R3:W5:Y:S02]  /*6090*/  LDG.E.LTC128B R59, desc[UR18][R46.64] ;  /* 0x000000122e3b7981 */ /* 0x000764000c1e1920 */
.L_x_58:
[----:B------:R-:W-:Y:S05]  /*60a0*/  BSYNC B1 ;  /* 0x0000000000017941 */ /* 0x000fea0003800000 */
.L_x_57:
        /* <DEDUP_REMOVED lines=13> */
[----:B--2---:R-:W-:Y:S01]  /*6180*/  LEA.HI.X R49, R24, UR11, R25, 0x2, P0 ;  /* 0x0000000b18317c11 */ /* 0x004fe200080f1419 */
[----:B------:R-:W-:Y:S08]  /*6190*/  @!P2 BRA `(.L_x_60) ;  /* 0x000000000004a947 */ /* 0x000ff00003800000 */
[----:B------:R2:W5:Y:S02]  /*61a0*/  LDG.E.LTC128B R59, desc[UR18][R48.64+0x20] ;  /* 0x00002012303b7981 */ /* 0x000564000c1e1920 */
.L_x_60:
[----:B------:R-:W-:Y:S05]  /*61b0*/  BSYNC B1 ;  /* 0x0000000000017941 */ /* 0x000fea0003800000 */
.L_x_59:
        /* <DEDUP_REMOVED lines=17> */
.L_x_62:
[----:B------:R-:W-:Y:S05]  /*62d0*/  BSYNC B1 ;  /* 0x0000000000017941 */ /* 0x000fea0003800000 */
.L_x_61:
        /* <DEDUP_REMOVED lines=16> */
[----:B------:R-:W-:Y:S01]  /*63e0*/  IMAD.X R39, R48, 0x1, R31, P2 ;  /* 0x0000000130277824 */ /* 0x000fe200010e061f */
[----:B------:R-:W-:Y:S01]  /*63f0*/  IADD3 R45, R56, R45, RZ ;  /* 0x0000002d382d7210 */ /* 0x000fe20007ffe0ff */
[----:B---3--:R-:W-:Y:S01]  /*6400*/  IMAD.WIDE.U32 R24, R53, R30, R42 ;  /* 0x0000001e35187225 */ /* 0x008fe200078e002a */
[----:B------:R-:W-:Y:S02]  /*6410*/  IADD3 R48, P2, R38, R28, RZ ;  /* 0x0000001c26307210 */ /* 0x000fe40007f5e0ff */
        /* <DEDUP_REMOVED lines=13> */
.L_x_64:
[----:B------:R-:W-:Y:S05]  /*64f0*/  BSYNC B1 ;  /* 0x0000000000017941 */ /* 0x000fea0003800000 */
.L_x_63:
        /* <DEDUP_REMOVED lines=16> */
.L_x_66:
[----:B------:R-:W-:Y:S05]  /*6600*/  BSYNC B1 ;  /* 0x0000000000017941 */ /* 0x000fea0003800000 */
.L_x_65:
        /* <DEDUP_REMOVED lines=17> */
.L_x_68:
[----:B------:R-:W-:Y:S05]  /*6720*/  BSYNC B1 ;  /* 0x0000000000017941 */ /* 0x000fea0003800000 */
.L_x_67:
        /* <DEDUP_REMOVED lines=12> */
[----:B------:R-:W-:-:S02]  /*67f0*/  IADD3 R42, P1, R42, R30, RZ ;  /* 0x0000001e2a2a7210 */ /* 0x000fc40007f3e0ff */
[----:B------:R-:W-:Y:S01]  /*6800*/  IADD3.X R39, R48, R31, RZ, P2, !PT ;  /* 0x0000001f30277210 */ /* 0x000fe200017fe4ff */
[----:B--2---:R-:W-:Y:S01]  /*6810*/  IMAD.WIDE.U32 R44, R32, 0x1c, R44 ;  /* 0x0000001c202c7825 */ /* 0x004fe200078e002c */
[----:B------:R-:W-:Y:S02]  /*6820*/  IADD3.X R43, R31, R54, R43, P1, !PT ;  /* 0x000000361f2b7210 */ /* 0x000fe40000ffe42b */
[----:B------:R-:W-:Y:S01]  /*6830*/  IADD3 R48, P2, R38, R28, RZ ;  /* 0x0000001c26307210 */ /* 0x000fe20007f5e0ff */
[----:B------:R-:W-:Y:S01]  /*6840*/  IMAD.IADD R45, R56, 0x1, R45 ;  /* 0x00000001382d7824 */ /* 0x000fe200078e022d */
[-C--:B------:R-:W-:Y:S01]  /*6850*/  IADD3 R40, P6, R40, R30.reuse, RZ ;  /* 0x0000001e28287210 */ /* 0x080fe20007fde0ff */
[----:B---3--:R-:W-:-:S03]  /*6860*/  IMAD.WIDE.U32 R24, R53, R30, R42 ;  /* 0x0000001e35187225 */ /* 0x008fc600078e002a */
        /* <DEDUP_REMOVED lines=13> */
.L_x_70:
[----:B------:R-:W-:Y:S05]  /*6940*/  BSYNC B1 ;  /* 0x0000000000017941 */ /* 0x000fea0003800000 */
.L_x_69:
        /* <DEDUP_REMOVED lines=16> */
.L_x_72:
[----:B------:R-:W-:Y:S05]  /*6a50*/  BSYNC B1 ;  /* 0x0000000000017941 */ /* 0x000fea0003800000 */
.L_x_71:
        /* <DEDUP_REMOVED lines=17> */
.L_x_74:
[----:B------:R-:W-:Y:S05]  /*6b70*/  BSYNC B1 ;  /* 0x0000000000017941 */ /* 0x000fea0003800000 */
.L_x_73:
[----:B--2--5:R-:W-:Y:S01]  /*6b80*/  FMUL R44, R59, UR20 ;  /* 0x000000143b2c7c20 */ /* 0x024fe20008400000 */
[----:B---3--:R-:W-:Y:S02]  /*6b90*/  LEA R24, P2, R47, UR10, 0x2 ;  /* 0x0000000a2f187c11 */ /* 0x008fe4000f8410ff */
[----:B------:R-:W-:Y:S01]  /*6ba0*/  MOV R45, R37 ;  /* 0x00000025002d7202 */ /* 0x000fe20000000f00 */
        /* <DEDUP_REMOVED lines=30> */
.L_x_76:
[----:B------:R-:W-:Y:S05]  /*6d90*/  BSYNC B1 ;  /* 0x0000000000017941 */ /* 0x000fea0003800000 */
.L_x_75:
        /* <DEDUP_REMOVED lines=16> */
.L_x_78:
[----:B------:R-:W-:Y:S05]  /*6ea0*/  BSYNC B1 ;  /* 0x0000000000017941 */ /* 0x000fea0003800000 */
.L_x_77:
        /* <DEDUP_REMOVED lines=17> */
.L_x_80:
[----:B------:R-:W-:Y:S05]  /*6fc0*/  BSYNC B1 ;  /* 0x0000000000017941 */ /* 0x000fea0003800000 */
.L_x_79:
[----:B--2--5:R-:W-:Y:S01]  /*6fd0*/  FMUL R44, R59, UR20 ;  /* 0x000000143b2c7c20 */ /* 0x024fe20008400000 */
[----:B---3--:R-:W-:Y:S01]  /*6fe0*/  LEA R24, P2, R47, UR10, 0x2 ;  /* 0x0000000a2f187c11 */ /* 0x008fe2000f8410ff */
[----:B------:R-:W-:Y:S02]  /*6ff0*/  IMAD.MOV.U32 R45, RZ, RZ, R37 ;  /* 0x000000ffff2d7224 */ /* 0x000fe400078e0025 */
[----:B------:R-:W-:Y:S01]  /*7000*/  FFMA R193, R193, UR21, R44 ;  /* 0x00000015c1c17c23 */ /* 0x000fe2000800002c */
[----:B------:R-:W-:Y:S02]  /*7010*/  MOV R44, R36 ;  /* 0x00000024002c7202 */ /* 0x000fe40000000f00 */
[----:B------:R-:W-:-:S03]  /*7020*/  LEA.HI.X R25, R47, UR11, R46, 0x2, P2 ;  /* 0x0000000b2f197c11 */ /* 0x000fc600090f142e */
        /* <DEDUP_REMOVED lines=27> */
.L_x_82:
[----:B------:R-:W-:Y:S05]  /*71e0*/  BSYNC B1 ;  /* 0x0000000000017941 */ /* 0x000fea0003800000 */
.L_x_81:
        /* <DEDUP_REMOVED lines=16> */
.L_x_84:
[----:B------:R-:W-:Y:S05]  /*72f0*/  BSYNC B1 ;  /* 0x0000000000017941 */ /* 0x000fea0003800000 */
.L_x_83:
        /* <DEDUP_REMOVED lines=13> */
[----:B------:R-:W-:-:S02]  /*73d0*/  LEA.HI.X R25, R46, UR11, R25, 0x2, P5 ;  /* 0x0000000b2e197c11 */ /* 0x000fc4000a8f1419 */
[----:B------:R-:W-:Y:S01]  /*73e0*/  IADD3.X R46, R48, R27, RZ, P6, !PT ;  /* 0x0000001b302e7210 */ /* 0x000fe200037fe4ff */
[----:B------:R-:W-:Y:S08]  /*73f0*/  @!P1 BRA `(.L_x_86) ;  /* 0x0000000000049947 */ /* 0x000ff00003800000 */
[----:B------:R3:W5:Y:S02]  /*7400*/  LDG.E.LTC128B R59, desc[UR18][R24.64+0x20] ;  /* 0x00002012183b7981 */ /* 0x000764000c1e1920 */
.L_x_86:
[----:B------:R-:W-:Y:S05]  /*7410*/  BSYNC B1 ;  /* 0x0000000000017941 */ /* 0x000fea0003800000 */
.L_x_85:
        /* <DEDUP_REMOVED lines=33> */
.L_x_88:
[----:B------:R-:W-:Y:S05]  /*7630*/  BSYNC B1 ;  /* 0x0000000000017941 */ /* 0x000fea0003800000 */
.L_x_87:
        /* <DEDUP_REMOVED lines=16> */
.L_x_90:
[----:B------:R-:W-:Y:S05]  /*7740*/  BSYNC B1 ;  /* 0x0000000000017941 */ /* 0x000fea0003800000 */
.L_x_89:
[----:B--2--5:R-:W-:Y:S01]  /*7750*/  FMUL R49, R59, UR20 ;  /* 0x000000143b317c20 */ /* 0x024fe20008400000 */
[----:B------:R-:W-:Y:S01]  /*7760*/  ISETP.GT.AND P1, PT, R50, 0x8, P1 ;  /* 0x000000083200780c */ /* 0x000fe20000f24270 */
[----:B------:R-:W-:Y:S01]  /*7770*/  IMAD.WIDE.U32 R24, R52, UR23, R46 ;  /* 0x0000001734187c25 */ /* 0x000fe2000f8e002e */
[----:B------:R-:W-:-:S03]  /*7780*/  ISETP.GT.AND P0, PT, R51, 0x58, PT ;  /* 0x000000583300780c */ /* 0x000fc60003f04270 */
[----:B------:R-:W-:Y:S01]  /*7790*/  FFMA R49, R186, UR21, R49 ;  /* 0x00000015ba317c23 */ /* 0x000fe20008000031 */
[----:B------:R-:W-:Y:S01]  /*77a0*/  BSSY B1, `(.L_x_91) ;  /* 0x000000c000017945 */ /* 0x000fe20003800000 */
[----:B------:R-:W-:Y:S01]  /*77b0*/  IMAD.WIDE.U32 R46, R30, 0x7, R38 ;  /* 0x000000071e2e7825 */ /* 0x000fe200078e0026 */
[----:B------:R-:W-:Y:S02]  /*77c0*/  LEA R38, P5, R24, UR10, 0x2 ;  /* 0x0000000a18267c11 */ /* 0x000fe4000f8a10ff */
[----:B------:R2:W-:Y:S01]  /*77d0*/  @P2 STG.E desc[UR18][R44.64+0x20], R49 ;  /* 0x000020312c002986 */ /* 0x0005e2000c101912 */
[----:B------:R-:W-:Y:S01]  /*77e0*/  VIADD R39, R25, UR6 ;  /* 0x0000000619277c36 */ /* 0x000fe20008000000 */
[----:B------:R-:W-:Y:S02]  /*77f0*/  IADD3 R60, R54, R47, RZ ;  /* 0x0000002f363c7210 */ /* 0x000fe40007ffe0ff */
[----:B------:R-:W-:Y:S02]  /*7800*/  IADD3 R25, P6, R28, R46, RZ ;  /* 0x0000002e1c197210 */ /* 0x000fe40007fde0ff */
[----:B------:R-:W-:-:S02]  /*7810*/  ISETP.GT.AND P4, PT, R50, RZ, P0 ;  /* 0x000000ff3200720c */ /* 0x000fc40000784270 */
[----:B------:R-:W-:Y:S01]  /*7820*/  LEA.HI.X R39, R24, UR11, R39, 0x2, P5 ;  /* 0x0000000b18277c11 */ /* 0x000fe2000a8f1427 */
[----:B------:R-:W-:Y:S01]  /*7830*/  IMAD.X R48, R60, 0x1, R27, P6 ;  /* 0x000000013c307824 */ /* 0x000fe200030e061b */
[----:B------:R-:W-:Y:S09]  /*7840*/  @!P1 BRA `(.L_x_92) ;  /* 0x0000000000049947 */ /* 0x000ff20003800000 */
[----:B------:R3:W5:Y:S02]  /*7850*/  LDG.E.LTC128B R59, desc[UR18][R38.64+0x20] ;  /* 0x00002012263b7981 */ /* 0x000764000c1e1920 */
.L_x_92:
[----:B------:R-:W-:Y:S05]  /*7860*/  BSYNC B1 ;  /* 0x0000000000017941 */ /* 0x000fea0003800000 */
.L_x_91:
[----:B-----5:R-:W-:Y:S01]  /*7870*/  FMUL R24, R59, UR20 ;  /* 0x000000143b187c20 */ /* 0x020fe20008400000 */
[----:B--2---:R-:W-:-:S03]  /*7880*/  LEA R44, P2, R25, UR10, 0x2 ;  /* 0x0000000a192c7c11 */ /* 0x004fc6000f8410ff */
[----:B------:R-:W-:Y:S01]  /*7890*/  FFMA R185, R185, UR21, R24 ;  /* 0x00000015b9b97c23 */ /* 0x000fe20008000018 */
[----:B------:R-:W-:-:S04]  /*78a0*/  LEA.HI.X R45, R25, UR11, R48, 0x2, P2 ;  /* 0x0000000b192d7c11 */ /* 0x000fc800090f1430 */
[----:B------:R2:W-:Y:S04]  /*78b0*/  @P1 STG.E desc[UR18][R36.64+0x20], R185 ;  /* 0x000020b924001986 */ /* 0x0005e8000c101912 */
[----:B------:R4:W2:Y:S01]  /*78c0*/  @P4 LDG.E.LTC128B R59, desc[UR18][R44.64] ;  /* 0x000000122c3b4981 */ /* 0x0008a2000c1e1920 */
[----:B------:R-:W-:Y:S01]  /*78d0*/  IMAD.WIDE.U32 R42, R30, 0x7, R42 ;  /* 0x000000071e2a7825 */ /* 0x000fe200078e002a */
[-C--:B------:R-:W-:Y:S01]  /*78e0*/  IADD3 R46, P2, R46, R30.reuse, RZ ;  /* 0x0000001e2e2e7210 */ /* 0x080fe20007f5e0ff */
[----:B------:R-:W-:Y:S02]  /*78f0*/  BSSY B1, `(.L_x_93) ;  /* 0x0000017000017945 */ /* 0x000fe40003800000 */
[----:B------:R-:W-:Y:S01]  /*7900*/  IMAD.WIDE.U32 R40, R30, 0x7, R40 ;  /* 0x000000071e287825 */ /* 0x000fe200078e0028 */
[----:B---3--:R-:W-:-:S03]  /*7910*/  IADD3 R38, P1, R42, R30, RZ ;  /* 0x0000001e2a267210 */ /* 0x008fc60007f3e0ff */
[----:B------:R-:W-:Y:S01]  /*7920*/  IMAD.X R47, R60, 0x1, R31, P2 ;  /* 0x000000013c2f7824 */ /* 0x000fe200010e061f */
[----:B------:R-:W-:Y:S01]  /*7930*/  IADD3.X R39, R31, R54, R43, P1, !PT ;  /* 0x000000361f277210 */ /* 0x000fe20000ffe42b */
[----:B------:R-:W-:Y:S01]  /*7940*/  IMAD.WIDE.U32 R42, R32, 0x1c, R36 ;  /* 0x0000001c202a7825 */ /* 0x000fe200078e0024 */
[----:B----4-:R-:W-:Y:S02]  /*7950*/  IADD3 R45, P2, R46, R28, RZ ;  /* 0x0000001c2e2d7210 */ /* 0x010fe40007f5e0ff */
[-C--:B------:R-:W-:Y:S01]  /*7960*/  IADD3 R40, P6, R40, R30.reuse, RZ ;  /* 0x0000001e28287210 */ /* 0x080fe20007fde0ff */
[----:B------:R-:W-:-:S03]  /*7970*/  IMAD.WIDE.U32 R24, R53, R30, R38 ;  /* 0x0000001e35187225 */ /* 0x000fc600078e0026 */
[----:B------:R-:W-:Y:S01]  /*7980*/  IADD3.X R41, R31, R54, R41, P6, !PT ;  /* 0x000000361f297210 */ /* 0x000fe200037fe429 */
[----:B------:R-:W-:Y:S01]  /*7990*/  IMAD.IADD R43, R56, 0x1, R43 ;  /* 0x00000001382b7824 */ /* 0x000fe200078e022b */
[----:B------:R-:W-:Y:S01]  /*79a0*/  IADD3 R24, P1, R34, R24, RZ ;  /* 0x0000001822187210 */ /* 0x000fe20007f3e0ff */
[----:B------:R-:W-:Y:S01]  /*79b0*/  IMAD.X R48, R47, 0x1, R27, P2 ;  /* 0x000000012f307824 */ /* 0x000fe200010e061b */
[----:B------:R-:W-:Y:S02]  /*79c0*/  LEA R44, P2, R45, UR10, 0x2 ;  /* 0x0000000a2d2c7c11 */ /* 0x000fe4000f8410ff */
[----:B------:R-:W-:Y:S02]  /*79d0*/  IADD3.X R25, R35, R55, R25, P1, !PT ;  /* 0x0000003723197210 */ /* 0x000fe40000ffe419 */
[----:B------:R-:W-:Y:S02]  /*79e0*/  ISETP.GT.AND P1, PT, R51, 0x59, PT ;  /* 0x000000593300780c */ /* 0x000fe40003f24270 */
[----:B------:R-:W-:-:S02]  /*79f0*/  LEA.HI.X R45, R45, UR11, R48, 0x2, P2 ;  /* 0x0000000b2d2d7c11 */ /* 0x000fc400090f1430 */
[----:B------:R-:W-:Y:S01]  /*7a00*/  ISETP.GT.AND P5, PT, R50, RZ, P1 ;  /* 0x000000ff3200720c */ /* 0x000fe20000fa4270 */
[----:B--2---:R-:W-:-:S04]  /*7a10*/  FMUL R49, R59, UR20 ;  /* 0x000000143b317c20 */ /* 0x004fc80008400000 */
[----:B------:R-:W-:-:S05]  /*7a20*/  FFMA R49, R184, UR21, R49 ;  /* 0x00000015b8317c23 */ /* 0x000fca0008000031 */
[----:B------:R2:W-:Y:S03]  /*7a30*/  @P4 STG.E desc[UR18][R42.64], R49 ;  /* 0x000000312a004986 */ /* 0x0005e6000c101912 */
[----:B------:R-:W-:Y:S05]  /*7a40*/  @!P5 BRA `(.L_x_94) ;  /* 0x000000000004d947 */ /* 0x000fea0003800000 */
[----:B------:R3:W5:Y:S02]  /*7a50*/  LDG.E.LTC128B R59, desc[UR18][R44.64] ;  /* 0x000000122c3b7981 */ /* 0x000764000c1e1920 */
.L_x_94:
[----:B------:R-:W-:Y:S05]  /*7a60*/  BSYNC B1 ;  /* 0x0000000000017941 */ /* 0x000fea0003800000 */
.L_x_93:
        /* <DEDUP_REMOVED lines=12> */
[----:B--2---:R-:W-:Y:S02]  /*7b30*/  IADD3.X R49, R35, R55, R45, P4, !PT ;  /* 0x0000003723317210 */ /* 0x004fe400027fe42d */
[----:B------:R-:W-:Y:S01]  /*7b40*/  LEA.HI.X R45, R24, UR11, R25, 0x2, P0 ;  /* 0x0000000b182d7c11 */ /* 0x000fe200080f1419 */
[----:B------:R-:W-:Y:S08]  /*7b50*/  @!P2 BRA `(.L_x_96) ;  /* 0x000000000004a947 */ /* 0x000ff00003800000 */
[----:B------:R2:W5:Y:S02]  /*7b60*/  LDG.E.LTC128B R59, desc[UR18][R44.64+0x20] ;  /* 0x000020122c3b7981 */ /* 0x000564000c1e1920 */
.L_x_96:
[----:B------:R-:W-:Y:S05]  /*7b70*/  BSYNC B1 ;  /* 0x0000000000017941 */ /* 0x000fea0003800000 */
.L_x_95:
[----:B-----5:R-:W-:Y:S01]  /*7b80*/  FMUL R25, R59, UR20 ;  /* 0x000000143b197c20 */ /* 0x020fe20008400000 */
        /* <DEDUP_REMOVED lines=9> */
[----:B--2---:R-:W-:Y:S01]  /*7c20*/  IADD3 R44, P6, R28, R46, RZ ;  /* 0x0000002e1c2c7210 */ /* 0x004fe20007fde0ff */
[----:B------:R-:W-:Y:S01]  /*7c30*/  IMAD.IADD R62, R54, 0x1, R47 ;  /* 0x00000001363e7824 */ /* 0x000fe200078e022f */
[----:B------:R-:W-:Y:S02]  /*7c40*/  ISETP.GT.AND P4, PT, R50, RZ, P0 ;  /* 0x000000ff3200720c */ /* 0x000fe40000784270 */
[----:B------:R-:W-:-:S02]  /*7c50*/  LEA.HI.X R25, R48, UR11, R25, 0x2, P5 ;  /* 0x0000000b30197c11 */ /* 0x000fc4000a8f1419 */
[----:B------:R-:W-:Y:S01]  /*7c60*/  IADD3.X R45, R62, R27, RZ, P6, !PT ;  /* 0x0000001b3e2d7210 */ /* 0x000fe200037fe4ff */
[----:B------:R-:W-:Y:S08]  /*7c70*/  @!P1 BRA `(.L_x_98) ;  /* 0x0000000000049947 */ /* 0x000ff00003800000 */
[----:B------:R2:W5:Y:S02]  /*7c80*/  LDG.E.LTC128B R59, desc[UR18][R24.64+0x20] ;  /* 0x00002012183b7981 */ /* 0x000564000c1e1920 */
.L_x_98:
[----:B------:R-:W-:Y:S05]  /*7c90*/  BSYNC B1 ;  /* 0x0000000000017941 */ /* 0x000fea0003800000 */
.L_x_97:
[----:B--2--5:R-:W-:Y:S01]  /*7ca0*/  FMUL R24, R59, UR20 ;  /* 0x000000143b187c20 */ /* 0x024fe20008400000 */
[C---:B------:R-:W-:Y:S01]  /*7cb0*/  LEA R48, P2, R44.reuse, UR10, 0x2 ;  /* 0x0000000a2c307c11 */ /* 0x040fe2000f8410ff */
[----:B------:R-:W-:Y:S02]  /*7cc0*/  IMAD.MOV.U32 R60, RZ, RZ, R59 ;  /* 0x000000ffff3c7224 */ /* 0x000fe400078e003b */
[----:B------:R-:W-:Y:S01]  /*7cd0*/  FFMA R181, R181, UR21, R24 ;  /* 0x00000015b5b57c23 */ /* 0x000fe20008000018 */
[----:B------:R-:W-:-:S04]  /*7ce0*/  LEA.HI.X R49, R44, UR11, R45, 0x2, P2 ;  /* 0x0000000b2c317c11 */ /* 0x000fc800090f142d */
[----:B------:R2:W-:Y:S04]  /*7cf0*/  @P1 STG.E desc[UR18][R36.64+0x20], R181 ;  /* 0x000020b524001986 */ /* 0x0005e8000c101912 */
[----:B------:R4:W2:Y:S01]  /*7d00*/  @P4 LDG.E.LTC128B R60, desc[UR18][R48.64] ;  /* 0x00000012303c4981 */ /* 0x0008a2000c1e1920 */
[----:B------:R-:W-:Y:S01]  /*7d10*/  IMAD.WIDE.U32 R38, R30, 0x7, R38 ;  /* 0x000000071e267825 */ /* 0x000fe200078e0026 */
[-C--:B---3--:R-:W-:Y:S01]  /*7d20*/  IADD3 R42, P2, R46, R30.reuse, RZ ;  /* 0x0000001e2e2a7210 */ /* 0x088fe20007f5e0ff */
[----:B------:R-:W-:Y:S02]  /*7d30*/  BSSY B1, `(.L_x_99) ;  /* 0x0000018000017945 */ /* 0x000fe40003800000 */
[----:B------:R-:W-:Y:S01]  /*7d40*/  IMAD.WIDE.U32 R46, R32, 0x1c, R36 ;  /* 0x0000001c202e7825 */ /* 0x000fe200078e0024 */
[----:B------:R-:W-:-:S03]  /*7d50*/  IADD3 R24, P1, R38, R30, RZ ;  /* 0x0000001e26187210 */ /* 0x000fc60007f3e0ff */
[----:B------:R-:W-:Y:S01]  /*7d60*/  IMAD.X R43, R62, 0x1, R31, P2 ;  /* 0x000000013e2b7824 */ /* 0x000fe200010e061f */
[----:B------:R-:W-:Y:S02]  /*7d70*/  IADD3.X R25, R31, R54, R39, P1, !PT ;  /* 0x000000361f197210 */ /* 0x000fe40000ffe427 */
[----:B----4-:R-:W-:Y:S01]  /*7d80*/  IADD3 R49, P2, R42, R28, RZ ;  /* 0x0000001c2a317210 */ /* 0x010fe20007f5e0ff */
[----:B------:R-:W-:-:S04]  /*7d90*/  IMAD.WIDE.U32 R38, R53, R30, R24 ;  /* 0x0000001e35267225 */ /* 0x000fc800078e0018 */
[----:B------:R-:W-:Y:S01]  /*7da0*/  IMAD.X R62, R43, 0x1, R27, P2 ;  /* 0x000000012b3e7824 */ /* 0x000fe200010e061b */
[----:B------:R-:W-:Y:S02]  /*7db0*/  IADD3 R44, P1, R34, R38, RZ ;  /* 0x00000026222c7210 */ /* 0x000fe40007f3e0ff */
[----:B------:R-:W-:Y:S02]  /*7dc0*/  LEA R48, P2, R49, UR10, 0x2 ;  /* 0x0000000a31307c11 */ /* 0x000fe4000f8410ff */
[----:B------:R-:W-:Y:S01]  /*7dd0*/  IADD3.X R45, R35, R55, R39, P1, !PT ;  /* 0x00000037232d7210 */ /* 0x000fe20000ffe427 */
[----:B------:R-:W-:Y:S01]  /*7de0*/  IMAD.WIDE.U32 R38, R30, 0x7, R40 ;  /* 0x000000071e267825 */ /* 0x000fe200078e0028 */
[----:B------:R-:W-:Y:S02]  /*7df0*/  ISETP.GT.AND P1, PT, R51, 0x61, PT ;  /* 0x000000613300780c */ /* 0x000fe40003f24270 */
[----:B------:R-:W-:Y:S01]  /*7e00*/  LEA.HI.X R49, R49, UR11, R62, 0x2, P2 ;  /* 0x0000000b31317c11 */ /* 0x000fe200090f143e */
[----:B------:R-:W-:Y:S01]  /*7e10*/  IMAD.IADD R41, R56, 0x1, R47 ;  /* 0x0000000138297824 */ /* 0x000fe200078e022f */
[----:B------:R-:W-:Y:S01]  /*7e20*/  ISETP.GT.AND P5, PT, R50, RZ, P1 ;  /* 0x000000ff3200720c */ /* 0x000fe20000fa4270 */
[----:B------:R-:W-:Y:S01]  /*7e30*/  IMAD.MOV.U32 R40, RZ, RZ, R46 ;  /* 0x000000ffff287224 */ /* 0x000fe200078e002e */
[----:B------:R-:W-:-:S04]  /*7e40*/  IADD3 R38, P6, R38, R30, RZ ;  /* 0x0000001e26267210 */ /* 0x000fc80007fde0ff */
[----:B------:R-:W-:Y:S01]  /*7e50*/  IADD3.X R39, R31, R54, R39, P6, !PT ;  /* 0x000000361f277210 */ /* 0x000fe200037fe427 */
[----:B--2---:R-:W-:-:S04]  /*7e60*/  FMUL R59, R60, UR20 ;  /* 0x000000143c3b7c20 */ /* 0x004fc80008400000 */
[----:B------:R-:W-:-:S05]  /*7e70*/  FFMA R59, R180, UR21, R59 ;  /* 0x00000015b43b7c23 */ /* 0x000fca000800003b */
[----:B------:R2:W-:Y:S01]  /*7e80*/  @P4 STG.E desc[UR18][R40.64], R59 ;  /* 0x0000003b28004986 */ /* 0x0005e2000c101912 */
[----:B------:R-:W-:Y:S05]  /*7e90*/  @!P5 BRA `(.L_x_100) ;  /* 0x000000000004d947 */ /* 0x000fea0003800000 */
[----:B------:R3:W5:Y:S02]  /*7ea0*/  LDG.E.LTC128B R60, desc[UR18][R48.64] ;  /* 0x00000012303c7981 */ /* 0x000764000c1e1920 */
.L_x_100:
[----:B------:R-:W-:Y:S05]  /*7eb0*/  BSYNC B1 ;  /* 0x0000000000017941 */ /* 0x000fea0003800000 */
.L_x_99:
[----:B0-----:R-:W-:Y:S01]  /*7ec0*/  IADD3 R36, P4, R36, R58, RZ ;  /* 0x0000003a24247210 */ /* 0x001fe20007f9e0ff */
[----:B-----5:R-:W-:Y:S01]  /*7ed0*/  FMUL R62, R60, UR20 ;  /* 0x000000143c3e7c20 */ /* 0x020fe20008400000 */
[----:B------:R-:W-:Y:S01]  /*7ee0*/  ISETP.GT.AND P2, PT, R50, 0x8, P0 ;  /* 0x000000083200780c */ /* 0x000fe20000744270 */
[----:B------:R-:W-:Y:S01]  /*7ef0*/  IMAD.WIDE.U32 R46, R53, R30, R38 ;  /* 0x0000001e352e7225 */ /* 0x000fe200078e0026 */
[----:B------:R-:W-:Y:S03]  /*7f00*/  BSSY B1, `(.L_x_101) ;  /* 0x000000c000017945 */ /* 0x000fe60003800000 */
[----:B------:R-:W-:Y:S01]  /*7f10*/  FFMA R179, R179, UR21, R62 ;  /* 0x00000015b3b37c23 */ /* 0x000fe2000800003e */
[----:B------:R-:W-:Y:S01]  /*7f20*/  IMAD.X R37, R37, 0x1, R33, P4 ;  /* 0x0000000125257824 */ /* 0x000fe200020e0621 */
[----:B---3--:R-:W-:Y:S01]  /*7f30*/  IADD3 R48, P4, R34, R46, RZ ;  /* 0x0000002e22307210 */ /* 0x008fe20007f9e0ff */
        /* <DEDUP_REMOVED lines=8> */
.L_x_102:
[----:B------:R-:W-:Y:S05]  /*7fc0*/  BSYNC B1 ;  /* 0x0000000000017941 */ /* 0x000fea0003800000 */
.L_x_101:
[----:B---3-5:R-:W-:Y:S01]  /*7fd0*/  FMUL R47, R60, UR20 ;  /* 0x000000143c2f7c20 */ /* 0x028fe20008400000 */
[----:B------:R-:W-:Y:S01]  /*7fe0*/  IMAD.WIDE.U32 R44, R52, UR23, R48 ;  /* 0x00000017342c7c25 */ /* 0x000fe2000f8e0030 */
[----:B------:R-:W-:Y:S01]  /*7ff0*/  ISETP.GT.AND P1, PT, R50, 0x8, P1 ;  /* 0x000000083200780c */ /* 0x000fe20000f24270 */
[----:B------:R-:W-:Y:S02]  /*8000*/  BSSY B1, `(.L_x_103) ;  /* 0x000000e000017945 */ /* 0x000fe40003800000 */
[----:B------:R-:W-:Y:S01]  /*8010*/  FFMA R49, R178, UR21, R47 ;  /* 0x00000015b2317c23 */ /* 0x000fe2000800002f */
[----:B------:R-:W-:Y:S01]  /*8020*/  IMAD.WIDE.U32 R42, R30, 0x7, R42 ;  /* 0x000000071e2a7825 */ /* 0x000fe200078e002a */
[----:B------:R-:W-:Y:S02]  /*8030*/  LEA R46, P5, R44, UR10, 0x2 ;  /* 0x0000000a2c2e7c11 */ /* 0x000fe4000f8a10ff */
[----:B------:R-:W-:Y:S01]  /*8040*/  ISETP.GT.AND P0, PT, R51, 0x68, PT ;  /* 0x000000683300780c */ /* 0x000fe20003f04270 */
[----:B------:R3:W-:Y:S01]  /*8050*/  @P2 STG.E desc[UR18][R40.64+0x20], R49 ;  /* 0x0000203128002986 */ /* 0x0007e2000c101912 */
[----:B------:R-:W-:Y:S01]  /*8060*/  VIADD R47, R45, UR6 ;  /* 0x000000062d2f7c36 */ /* 0x000fe20008000000 */
[----:B------:R-:W-:-:S02]  /*8070*/  IADD3 R48, R54, R43, RZ ;  /* 0x0000002b36307210 */ /* 0x000fc40007ffe0ff */
[----:B------:R-:W-:Y:S02]  /*8080*/  IADD3 R45, P6, R28, R42, RZ ;  /* 0x0000002a1c2d7210 */ /* 0x000fe40007fde0ff */
[----:B------:R-:W-:Y:S02]  /*8090*/  LEA.HI.X R47, R44, UR11, R47, 0x2, P5 ;  /* 0x0000000b2c2f7c11 */ /* 0x000fe4000a8f142f */
[----:B------:R-:W-:Y:S01]  /*80a0*/  ISETP.GT.AND P4, PT, R50, RZ, P0 ;  /* 0x000000ff3200720c */ /* 0x000fe20000784270 */
[----:B------:R-:W-:Y:S01]  /*80b0*/  IMAD.X R44, R48, 0x1, R27, P6 ;  /* 0x00000001302c7824 */ /* 0x000fe200030e061b */
[----:B------:R-:W-:Y:S11]  /*80c0*/  @!P1 BRA `(.L_x_104) ;  /* 0x0000000000049947 */ /* 0x000ff60003800000 */
[----:B------:R4:W5:Y:S02]  /*80d0*/  LDG.E.LTC128B R60, desc[UR18][R46.64+0x20] ;  /* 0x000020122e3c7981 */ /* 0x000964000c1e1920 */
.L_x_104:
[----:B------:R-:W-:Y:S05]  /*80e0*/  BSYNC B1 ;  /* 0x0000000000017941 */ /* 0x000fea0003800000 */
.L_x_103:
[----:B--23-5:R-:W-:Y:S01]  /*80f0*/  FMUL R40, R60, UR20 ;  /* 0x000000143c287c20 */ /* 0x02cfe20008400000 */
[----:B----4-:R-:W-:-:S03]  /*8100*/  LEA R46, P2, R45, UR10, 0x2 ;  /* 0x0000000a2d2e7c11 */ /* 0x010fc6000f8410ff */
[----:B------:R-:W-:Y:S01]  /*8110*/  FFMA R177, R177, UR21, R40 ;  /* 0x00000015b1b17c23 */ /* 0x000fe20008000028 */
[----:B------:R-:W-:-:S04]  /*8120*/  LEA.HI.X R47, R45, UR11, R44, 0x2, P2 ;  /* 0x0000000b2d2f7c11 */ /* 0x000fc800090f142c */
[----:B------:R2:W-:Y:S04]  /*8130*/  @P1 STG.E desc[UR18][R36.64+0x20], R177 ;  /* 0x000020b124001986 */ /* 0x0005e8000c101912 */
[----:B------:R3:W4:Y:S01]  /*8140*/  @P4 LDG.E.LTC128B R60, desc[UR18][R46.64] ;  /* 0x000000122e3c4981 */ /* 0x000722000c1e1920 */
[C---:B------:R-:W-:Y:S01]  /*8150*/  IMAD.WIDE.U32 R24, R30.reuse, 0x7, R24 ;  /* 0x000000071e187825 */ /* 0x040fe200078e0018 */
[----:B------:R-:W-:Y:S03]  /*8160*/  BSSY B1, `(.L_x_105) ;  /* 0x0000018000017945 */ /* 0x000fe60003800000 */
[----:B------:R-:W-:Y:S01]  /*8170*/  IMAD.WIDE.U32 R38, R30, 0x7, R38 ;  /* 0x000000071e267825 */ /* 0x000fe200078e0026 */
[----:B------:R-:W-:-:S04]  /*8180*/  IADD3 R24, P1, R24, R30, RZ ;  /* 0x0000001e18187210 */ /* 0x000fc80007f3e0ff */
[----:B------:R-:W-:Y:S02]  /*8190*/  IADD3.X R25, R31, R54, R25, P1, !PT ;  /* 0x000000361f197210 */ /* 0x000fe40000ffe419 */
[-C--:B------:R-:W-:Y:S01]  /*81a0*/  IADD3 R38, P6, R38, R30.reuse, RZ ;  /* 0x0000001e26267210 */ /* 0x080fe20007fde0ff */
[----:B------:R-:W-:-:S03]  /*81b0*/  IMAD.WIDE.U32 R40, R53, R30, R24 ;  /* 0x0000001e35287225 */ /* 0x000fc600078e0018 */
[----:B------:R-:W-:Y:S02]  /*81c0*/  IADD3.X R39, R31, R54, R39, P6, !PT ;  /* 0x000000361f277210 */ /* 0x000fe400037fe427 */
[----:B------:R-:W-:Y:S02]  /*81d0*/  IADD3 R44, P1, R34, R40, RZ ;  /* 0x00000028222c7210 */ /* 0x000fe40007f3e0ff */
[----:B------:R-:W-:Y:S01]  /*81e0*/  IADD3 R40, P2, R42, R30, RZ ;  /* 0x0000001e2a287210 */ /* 0x000fe20007f5e0ff */
[----:B------:R-:W-:Y:S01]  /*81f0*/  IMAD.WIDE.U32 R42, R32, 0x1c, R36 ;  /* 0x0000001c202a7825 */ /* 0x000fe200078e0024 */
[----:B------:R-:W-:Y:S02]  /*8200*/  IADD3.X R45, R35, R55, R41, P1, !PT ;  /* 0x00000037232d7210 */ /* 0x000fe40000ffe429 */
[----:B------:R-:W-:Y:S01]  /*8210*/  ISETP.GT.AND P1, PT, R51, 0x69, PT ;  /* 0x000000693300780c */ /* 0x000fe20003f24270 */
[----:B------:R-:W-:Y:S02]  /*8220*/  IMAD.IADD R43, R56, 0x1, R43 ;  /* 0x00000001382b7824 */ /* 0x000fe400078e022b */
[----:B------:R-:W-:Y:S01]  /*8230*/  IMAD.X R41, R48, 0x1, R31, P2 ;  /* 0x0000000130297824 */ /* 0x000fe200010e061f */
[----:B------:R-:W-:-:S02]  /*8240*/  ISETP.GT.AND P5, PT, R50, RZ, P1 ;  /* 0x000000ff3200720c */ /* 0x000fc40000fa4270 */
[----:B---3--:R-:W-:-:S05]  /*8250*/  IADD3 R47, P2, R40, R28, RZ ;  /* 0x0000001c282f7210 */ /* 0x008fca0007f5e0ff */
[----:B------:R-:W-:Y:S01]  /*8260*/  IMAD.X R48, R41, 0x1, R27, P2 ;  /* 0x0000000129307824 */ /* 0x000fe200010e061b */
[----:B------:R-:W-:-:S04]  /*8270*/  LEA R46, P2, R47, UR10, 0x2 ;  /* 0x0000000a2f2e7c11 */ /* 0x000fc8000f8410ff */
[----:B------:R-:W-:Y:S01]  /*8280*/  LEA.HI.X R47, R47, UR11, R48, 0x2, P2 ;  /* 0x0000000b2f2f7c11 */ /* 0x000fe200090f1430 */
[----:B----4-:R-:W-:-:S04]  /*8290*/  FMUL R49, R60, UR20 ;  /* 0x000000143c317c20 */ /* 0x010fc80008400000 */
[----:B------:R-:W-:-:S05]  /*82a0*/  FFMA R49, R176, UR21, R49 ;  /* 0x00000015b0317c23 */ /* 0x000fca0008000031 */
[----:B------:R2:W-:Y:S01]  /*82b0*/  @P4 STG.E desc[UR18][R42.64], R49 ;  /* 0x000000312a004986 */ /* 0x0005e2000c101912 */
[----:B------:R-:W-:Y:S05]  /*82c0*/  @!P5 BRA `(.L_x_106) ;  /* 0x000000000004d947 */ /* 0x000fea0003800000 */
[----:B------:R3:W5:Y:S02]  /*82d0*/  LDG.E.LTC128B R60, desc[UR18][R46.64] ;  /* 0x000000122e3c7981 */ /* 0x000764000c1e1920 */
.L_x_106:
[----:B------:R-:W-:Y:S05]  /*82e0*/  BSYNC B1 ;  /* 0x0000000000017941 */ /* 0x000fea0003800000 */
.L_x_105:
        /* <DEDUP_REMOVED lines=16> */
.L_x_108:
[----:B------:R-:W-:Y:S05]  /*83f0*/  BSYNC B1 ;  /* 0x0000000000017941 */ /* 0x000fea0003800000 */
.L_x_107:
[----:B-----5:R-:W-:Y:S01]  /*8400*/  FMUL R45, R60, UR20 ;  /* 0x000000143c2d7c20 */ /* 0x020fe20008400000 */
[----:B--2---:R-:W-:Y:S01]  /*8410*/  IMAD.WIDE.U32 R46, R52, UR23, R48 ;  /* 0x00000017342e7c25 */ /* 0x004fe2000f8e0030 */
[----:B------:R-:W-:Y:S01]  /*8420*/  ISETP.GT.AND P1, PT, R50, 0x8, P1 ;  /* 0x000000083200780c */ /* 0x000fe20000f24270 */
[----:B------:R-:W-:Y:S02]  /*8430*/  BSSY B1, `(.L_x_109) ;  /* 0x000000e000017945 */ /* 0x000fe40003800000 */
[----:B------:R-:W-:Y:S01]  /*8440*/  FFMA R49, R174, UR21, R45 ;  /* 0x00000015ae317c23 */ /* 0x000fe2000800002d */
[----:B------:R-:W-:Y:S01]  /*8450*/  IMAD.WIDE.U32 R44, R30, 0x7, R40 ;  /* 0x000000071e2c7825 */ /* 0x000fe200078e0028 */
[----:B------:R-:W-:Y:S02]  /*8460*/  ISETP.GT.AND P0, PT, R51, 0x70, PT ;  /* 0x000000703300780c */ /* 0x000fe40003f04270 */
[----:B------:R-:W-:Y:S01]  /*8470*/  LEA R40, P5, R46, UR10, 0x2 ;  /* 0x0000000a2e287c11 */ /* 0x000fe2000f8a10ff */
[----:B------:R2:W-:Y:S01]  /*8480*/  @P2 STG.E desc[UR18][R42.64+0x20], R49 ;  /* 0x000020312a002986 */ /* 0x0005e2000c101912 */
[----:B------:R-:W-:Y:S01]  /*8490*/  VIADD R41, R47, UR6 ;  /* 0x000000062f297c36 */ /* 0x000fe20008000000 */
[----:B------:R-:W-:Y:S01]  /*84a0*/  IADD3 R47, P6, R28, R44, RZ ;  /* 0x0000002c1c2f7210 */ /* 0x000fe20007fde0ff */
[----:B------:R-:W-:Y:S01]  /*84b0*/  IMAD.IADD R61, R54, 0x1, R45 ;  /* 0x00000001363d7824 */ /* 0x000fe200078e022d */
[----:B------:R-:W-:-:S02]  /*84c0*/  ISETP.GT.AND P4, PT, R50, RZ, P0 ;  /* 0x000000ff3200720c */ /* 0x000fc40000784270 */
[----:B------:R-:W-:Y:S02]  /*84d0*/  LEA.HI.X R41, R46, UR11, R41, 0x2, P5 ;  /* 0x0000000b2e297c11 */ /* 0x000fe4000a8f1429 */
[----:B------:R-:W-:Y:S01]  /*84e0*/  IADD3.X R48, R61, R27, RZ, P6, !PT ;  /* 0x0000001b3d307210 */ /* 0x000fe200037fe4ff */
[----:B------:R-:W-:Y:S08]  /*84f0*/  @!P1 BRA `(.L_x_110) ;  /* 0x0000000000049947 */ /* 0x000ff00003800000 */
[----:B------:R3:W5:Y:S02]  /*8500*/  LDG.E.LTC128B R60, desc[UR18][R40.64+0x20] ;  /* 0x00002012283c7981 */ /* 0x000764000c1e1920 */
.L_x_110:
[----:B------:R-:W-:Y:S05]  /*8510*/  BSYNC B1 ;  /* 0x0000000000017941 */ /* 0x000fea0003800000 */
.L_x_109:
[----:B---3-5:R-:W-:Y:S01]  /*8520*/  FMUL R40, R60, UR20 ;  /* 0x000000143c287c20 */ /* 0x028fe20008400000 */
[----:B------:R-:W-:Y:S01]  /*8530*/  LEA R46, P2, R47, UR10, 0x2 ;  /* 0x0000000a2f2e7c11 */ /* 0x000fe2000f8410ff */
[----:B------:R-:W-:Y:S02]  /*8540*/  IMAD.MOV.U32 R59, RZ, RZ, R60 ;  /* 0x000000ffff3b7224 */ /* 0x000fe400078e003c */
[----:B------:R-:W-:Y:S01]  /*8550*/  FFMA R173, R173, UR21, R40 ;  /* 0x00000015adad7c23 */ /* 0x000fe20008000028 */
[----:B------:R-:W-:-:S04]  /*8560*/  LEA.HI.X R47, R47, UR11, R48, 0x2, P2 ;  /* 0x0000000b2f2f7c11 */ /* 0x000fc800090f1430 */
[----:B------:R3:W-:Y:S04]  /*8570*/  @P1 STG.E desc[UR18][R36.64+0x20], R173 ;  /* 0x000020ad24001986 */ /* 0x0007e8000c101912 */
[----:B------:R4:W3:Y:S01]  /*8580*/  @P4 LDG.E.LTC128B R59, desc[UR18][R46.64] ;  /* 0x000000122e3b4981 */ /* 0x0008e2000c1e1920 */
[----:B------:R-:W-:Y:S01]  /*8590*/  IMAD.WIDE.U32 R24, R30, 0x7, R24 ;  /* 0x000000071e187825 */ /* 0x000fe200078e0018 */
[-C--:B--2---:R-:W-:Y:S01]  /*85a0*/  IADD3 R42, P2, R44, R30.reuse, RZ ;  /* 0x0000001e2c2a7210 */ /* 0x084fe20007f5e0ff */
[----:B------:R-:W-:Y:S02]  /*85b0*/  BSSY B1, `(.L_x_111) ;  /* 0x0000017000017945 */ /* 0x000fe40003800000 */
[----:B------:R-:W-:Y:S01]  /*85c0*/  IMAD.WIDE.U32 R44, R32, 0x1c, R36 ;  /* 0x0000001c202c7825 */ /* 0x000fe200078e0024 */
[----:B------:R-:W-:-:S03]  /*85d0*/  IADD3 R40, P1, R24, R30, RZ ;  /* 0x0000001e18287210 */ /* 0x000fc60007f3e0ff */
[----:B------:R-:W-:Y:S01]  /*85e0*/  IMAD.IADD R45, R56, 0x1, R45 ;  /* 0x00000001382d7824 */ /* 0x000fe200078e022d */
[----:B------:R-:W-:Y:S01]  /*85f0*/  IADD3.X R41, R31, R54, R25, P1, !PT ;  /* 0x000000361f297210 */ /* 0x000fe20000ffe419 */
[----:B------:R-:W-:Y:S01]  /*8600*/  IMAD.X R43, R61, 0x1, R31, P2 ;  /* 0x000000013d2b7824 */ /* 0x000fe200010e061f */
[----:B----4-:R-:W-:Y:S01]  /*8610*/  IADD3 R46, P2, R42, R28, RZ ;  /* 0x0000001c2a2e7210 */ /* 0x010fe20007f5e0ff */
[----:B------:R-:W-:-:S04]  /*8620*/  IMAD.WIDE.U32 R38, R30, 0x7, R38 ;  /* 0x000000071e267825 */ /* 0x000fc800078e0026 */
[-C--:B------:R-:W-:Y:S01]  /*8630*/  IMAD.WIDE.U32 R24, R53, R30.reuse, R40 ;  /* 0x0000001e35187225 */ /* 0x080fe200078e0028 */
[----:B------:R-:W-:Y:S02]  /*8640*/  IADD3 R38, P6, R38, R30, RZ ;  /* 0x0000001e26267210 */ /* 0x000fe40007fde0ff */
[----:B------:R-:W-:Y:S02]  /*8650*/  IADD3 R48, P1, R34, R24, RZ ;  /* 0x0000001822307210 */ /* 0x000fe40007f3e0ff */
[----:B------:R-:W-:Y:S02]  /*8660*/  IADD3.X R39, R31, R54, R39, P6, !PT ;  /* 0x000000361f277210 */ /* 0x000fe400037fe427 */
[----:B------:R-:W-:Y:S02]  /*8670*/  IADD3.X R49, R35, R55, R25, P1, !PT ;  /* 0x0000003723317210 */ /* 0x000fe40000ffe419 */
[----:B------:R-:W-:-:S04]  /*8680*/  ISETP.GT.AND P1, PT, R51, 0x71, PT ;  /* 0x000000713300780c */ /* 0x000fc80003f24270 */
[----:B------:R-:W-:Y:S01]  /*8690*/  ISETP.GT.AND P5, PT, R50, RZ, P1 ;  /* 0x000000ff3200720c */ /* 0x000fe20000fa4270 */
[----:B---3--:R-:W-:-:S04]  /*86a0*/  FMUL R25, R59, UR20 ;  /* 0x000000143b197c20 */ /* 0x008fc80008400000 */
[----:B------:R-:W-:Y:S01]  /*86b0*/  FFMA R47, R172, UR21, R25 ;  /* 0x00000015ac2f7c23 */ /* 0x000fe20008000019 */
[----:B------:R-:W-:Y:S01]  /*86c0*/  IMAD.X R25, R43, 0x1, R27, P2 ;  /* 0x000000012b197824 */ /* 0x000fe200010e061b */
[----:B------:R-:W-:-:S03]  /*86d0*/  LEA R24, P2, R46, UR10, 0x2 ;  /* 0x0000000a2e187c11 */ /* 0x000fc6000f8410ff */
[----:B------:R2:W-:Y:S01]  /*86e0*/  @P4 STG.E desc[UR18][R44.64], R47 ;  /* 0x0000002f2c004986 */ /* 0x0005e2000c101912 */
[----:B------:R-:W-:Y:S02]  /*86f0*/  LEA.HI.X R25, R46, UR11, R25, 0x2, P2 ;  /* 0x0000000b2e197c11 */ /* 0x000fe400090f1419 */
[----:B------:R-:W-:Y:S07]  /*8700*/  @!P5 BRA `(.L_x_112) ;  /* 0x000000000004d947 */ /* 0x000fee0003800000 */
[----:B------:R3:W5:Y:S02]  /*8710*/  LDG.E.LTC128B R59, desc[UR18][R24.64] ;  /* 0x00000012183b7981 */ /* 0x000764000c1e1920 */
.L_x_112:
[----:B------:R-:W-:Y:S05]  /*8720*/  BSYNC B1 ;  /* 0x0000000000017941 */ /* 0x000fea0003800000 */
.L_x_111:
[----:B---3--:R-:W-:Y:S01]  /*8730*/  IADD3 R24, P4, R36, R58, RZ ;  /* 0x0000003a24187210 */ /* 0x008fe20007f9e0ff */
[----:B-----5:R-:W-:Y:S01]  /*8740*/  FMUL R62, R59, UR20 ;  /* 0x000000143b3e7c20 */ /* 0x020fe20008400000 */
[----:B------:R-:W-:Y:S01]  /*8750*/  ISETP.GT.AND P2, PT, R50, 0x8, P0 ;  /* 0x000000083200780c */ /* 0x000fe20000744270 */
[----:B------:R-:W-:Y:S01]  /*8760*/  IMAD.WIDE.U32 R60, R53, R30, R38 ;  /* 0x0000001e353c7225 */ /* 0x000fe200078e0026 */
[----:B------:R-:W-:Y:S03]  /*8770*/  BSSY B1, `(.L_x_113) ;  /* 0x000000c000017945 */ /* 0x000fe60003800000 */
[----:B------:R-:W-:Y:S01]  /*8780*/  FFMA R171, R171, UR21, R62 ;  /* 0x00000015abab7c23 */ /* 0x000fe2000800003e */
[----:B------:R-:W-:Y:S02]  /*8790*/  IMAD.X R25, R37, 0x1, R33, P4 ;  /* 0x0000000125197824 */ /* 0x000fe400020e0621 */
[----:B--2---:R-:W-:Y:S01]  /*87a0*/  IMAD.WIDE.U32 R46, R52, UR23, R48 ;  /* 0x00000017342e7c25 */ /* 0x004fe2000f8e0030 */
[----:B------:R-:W-:-:S02]  /*87b0*/  IADD3 R48, P4, R34, R60, RZ ;  /* 0x0000003c22307210 */ /* 0x000fc40007f9e0ff */
[----:B------:R2:W-:Y:S01]  /*87c0*/  @P5 STG.E desc[UR18][R24.64], R171 ;  /* 0x000000ab18005986 */ /* 0x0005e2000c101912 */
[----:B0-----:R-:W-:Y:S01]  /*87d0*/  VIADD R37, R47, UR6 ;  /* 0x000000062f257c36 */ /* 0x001fe20008000000 */
[C---:B------:R-:W-:Y:S02]  /*87e0*/  LEA R36, P0, R46.reuse, UR10, 0x2 ;  /* 0x0000000a2e247c11 */ /* 0x040fe4000f8010ff */
[----:B------:R-:W-:Y:S02]  /*87f0*/  IADD3.X R49, R35, R55, R61, P4, !PT ;  /* 0x0000003723317210 */ /* 0x000fe400027fe43d */
[----:B------:R-:W-:Y:S01]  /*8800*/  LEA.HI.X R37, R46, UR11, R37, 0x2, P0 ;  /* 0x0000000b2e257c11 */ /* 0x000fe200080f1425 */
[----:B------:R-:W-:Y:S08]  /*8810*/  @!P2 BRA `(.L_x_114) ;  /* 0x000000000004a947 */ /* 0x000ff00003800000 */
[----:B------:R0:W5:Y:S02]  /*8820*/  LDG.E.LTC128B R59, desc[UR18][R36.64+0x20] ;  /* 0x00002012243b7981 */ /* 0x000164000c1e1920 */
.L_x_114:
[----:B------:R-:W-:Y:S05]  /*8830*/  BSYNC B1 ;  /* 0x0000000000017941 */ /* 0x000fea0003800000 */
.L_x_113:
[----:B-----5:R-:W-:Y:S01]  /*8840*/  FMUL R47, R59, UR20 ;  /* 0x000000143b2f7c20 */ /* 0x020fe20008400000 */
[----:B0-----:R-:W-:Y:S01]  /*8850*/  IMAD.WIDE.U32 R36, R52, UR23, R48 ;  /* 0x0000001734247c25 */ /* 0x001fe2000f8e0030 */
        /* <DEDUP_REMOVED lines=15> */
.L_x_116:
[----:B------:R-:W-:Y:S05]  /*8950*/  BSYNC B1 ;  /* 0x0000000000017941 */ /* 0x000fea0003800000 */
.L_x_115:
[----:B-----5:R-:W-:Y:S01]  /*8960*/  FMUL R36, R59, UR20 ;  /* 0x000000143b247c20 */ /* 0x020fe20008400000 */
[----:B---3--:R-:W-:-:S03]  /*8970*/  LEA R42, P2, R37, UR10, 0x2 ;  /* 0x0000000a252a7c11 */ /* 0x008fc6000f8410ff */
[----:B------:R-:W-:Y:S01]  /*8980*/  FFMA R169, R169, UR21, R36 ;  /* 0x00000015a9a97c23 */ /* 0x000fe20008000024 */
[----:B------:R-:W-:-:S04]  /*8990*/  LEA.HI.X R43, R37, UR11, R48, 0x2, P2 ;  /* 0x0000000b252b7c11 */ /* 0x000fc800090f1430 */
[----:B------:R3:W-:Y:S04]  /*89a0*/  @P1 STG.E desc[UR18][R24.64+0x20], R169 ;  /* 0x000020a918001986 */ /* 0x0007e8000c101912 */
[----:B------:R4:W2:Y:S01]  /*89b0*/  @P4 LDG.E.LTC128B R59, desc[UR18][R42.64] ;  /* 0x000000122a3b4981 */ /* 0x0008a2000c1e1920 */
[----:B------:R-:W-:Y:S01]  /*89c0*/  IMAD.WIDE.U32 R40, R30, 0x7, R40 ;  /* 0x000000071e287825 */ /* 0x000fe200078e0028 */
[----:B------:R-:W-:Y:S03]  /*89d0*/  BSSY B1, `(.L_x_117) ;  /* 0x0000019000017945 */ /* 0x000fe60003800000 */
[----:B0-----:R-:W-:Y:S01]  /*89e0*/  IMAD.WIDE.U32 R44, R32, 0x1c, R24 ;  /* 0x0000001c202c7825 */ /* 0x001fe200078e0018 */
[----:B------:R-:W-:-:S03]  /*89f0*/  IADD3 R36, P1, R40, R30, RZ ;  /* 0x0000001e28247210 */ /* 0x000fc60007f3e0ff */
[----:B------:R-:W-:Y:S01]  /*8a00*/  IMAD.WIDE.U32 R38, R30, 0x7, R38 ;  /* 0x000000071e267825 */ /* 0x000fe200078e0026 */
[----:B------:R-:W-:-:S03]  /*8a10*/  IADD3.X R37, R31, R54, R41, P1, !PT ;  /* 0x000000361f257210 */ /* 0x000fc60000ffe429 */
[----:B----4-:R-:W-:Y:S01]  /*8a20*/  IMAD.IADD R43, R56, 0x1, R45 ;  /* 0x00000001382b7824 */ /* 0x010fe200078e022d */
[-C--:B------:R-:W-:Y:S01]  /*8a30*/  IADD3 R38, P6, R38, R30.reuse, RZ ;  /* 0x0000001e26267210 */ /* 0x080fe20007fde0ff */
[----:B------:R-:W-:-:S03]  /*8a40*/  IMAD.WIDE.U32 R40, R53, R30, R36 ;  /* 0x0000001e35287225 */ /* 0x000fc600078e0024 */
[----:B------:R-:W-:Y:S01]  /*8a50*/  IADD3.X R39, R31, R54, R39, P6, !PT ;  /* 0x000000361f277210 */ /* 0x000fe200037fe427 */
[----:B------:R-:W-:Y:S01]  /*8a60*/  IMAD.MOV.U32 R42, RZ, RZ, R44 ;  /* 0x000000ffff2a7224 */ /* 0x000fe200078e002c */
[----:B------:R-:W-:Y:S02]  /*8a70*/  IADD3 R48, P1, R34, R40, RZ ;  /* 0x0000002822307210 */ /* 0x000fe40007f3e0ff */
[----:B------:R-:W-:Y:S02]  /*8a80*/  IADD3 R40, P2, R46, R30, RZ ;  /* 0x0000001e2e287210 */ /* 0x000fe40007f5e0ff */
[----:B------:R-:W-:Y:S02]  /*8a90*/  IADD3.X R49, R35, R55, R41, P1, !PT ;  /* 0x0000003723317210 */ /* 0x000fe40000ffe429 */
[----:B------:R-:W-:Y:S01]  /*8aa0*/  ISETP.GT.AND P1, PT, R51, 0x79, PT ;  /* 0x000000793300780c */ /* 0x000fe20003f24270 */
[----:B------:R-:W-:Y:S01]  /*8ab0*/  IMAD.X R41, R60, 0x1, R31, P2 ;  /* 0x000000013c297824 */ /* 0x000fe200010e061f */
[----:B------:R-:W-:-:S02]  /*8ac0*/  IADD3 R60, P2, R40, R28, RZ ;  /* 0x0000001c283c7210 */ /* 0x000fc40007f5e0ff */
[----:B------:R-:W-:-:S03]  /*8ad0*/  ISETP.GT.AND P5, PT, R50, RZ, P1 ;  /* 0x000000ff3200720c */ /* 0x000fc60000fa4270 */
[----:B------:R-:W-:Y:S01]  /*8ae0*/  IMAD.X R45, R41, 0x1, R27, P2 ;  /* 0x00000001292d7824 */ /* 0x000fe200010e061b */
[----:B------:R-:W-:Y:S01]  /*8af0*/  LEA R46, P2, R60, UR10, 0x2 ;  /* 0x0000000a3c2e7c11 */ /* 0x000fe2000f8410ff */
[----:B--2---:R-:W-:-:S04]  /*8b00*/  FMUL R47, R59, UR20 ;  /* 0x000000143b2f7c20 */ /* 0x004fc80008400000 */
[----:B------:R-:W-:Y:S01]  /*8b10*/  FFMA R61, R168, UR21, R47 ;  /* 0x00000015a83d7c23 */ /* 0x000fe2000800002f */
[----:B------:R-:W-:-:S04]  /*8b20*/  LEA.HI.X R47, R60, UR11, R45, 0x2, P2 ;  /* 0x0000000b3c2f7c11 */ /* 0x000fc800090f142d */
[----:B------:R3:W-:Y:S01]  /*8b30*/  @P4 STG.E desc[UR18][R42.64], R61 ;  /* 0x0000003d2a004986 */ /* 0x0007e2000c101912 */
[----:B------:R-:W-:Y:S05]  /*8b40*/  @!P5 BRA `(.L_x_118) ;  /* 0x000000000004d947 */ /* 0x000fea0003800000 */
[----:B------:R0:W5:Y:S02]  /*8b50*/  LDG.E.LTC128B R59, desc[UR18][R46.64] ;  /* 0x000000122e3b7981 */ /* 0x000164000c1e1920 */
.L_x_118:
[----:B------:R-:W-:Y:S05]  /*8b60*/  BSYNC B1 ;  /* 0x0000000000017941 */ /* 0x000fea0003800000 */
.L_x_117:
[----:B---3--:R-:W-:Y:S01]  /*8b70*/  IADD3 R24, P4, R24, R58, RZ ;  /* 0x0000003a18187210 */ /* 0x008fe20007f9e0ff */
[----:B-----5:R-:W-:Y:S01]  /*8b80*/  FMUL R60, R59, UR20 ;  /* 0x000000143b3c7c20 */ /* 0x020fe20008400000 */
[----:B------:R-:W-:Y:S01]  /*8b90*/  ISETP.GT.AND P2, PT, R50, 0x8, P0 ;  /* 0x000000083200780c */ /* 0x000fe20000744270 */
[----:B0-----:R-:W-:Y:S01]  /*8ba0*/  IMAD.WIDE.U32 R46, R53, R30, R38 ;  /* 0x0000001e352e7225 */ /* 0x001fe200078e0026 */
[----:B------:R-:W-:Y:S03]  /*8bb0*/  BSSY B1, `(.L_x_119) ;  /* 0x000000c000017945 */ /* 0x000fe60003800000 */
[----:B------:R-:W-:Y:S01]  /*8bc0*/  FFMA R167, R167, UR21, R60 ;  /* 0x00000015a7a77c23 */ /* 0x000fe2000800003c */
[----:B------:R-:W-:Y:S02]  /*8bd0*/  IMAD.X R25, R25, 0x1, R33, P4 ;  /* 0x0000000119197824 */ /* 0x000fe400020e0621 */
[----:B------:R-:W-:Y:S01]  /*8be0*/  IMAD.WIDE.U32 R44, R52, UR23, R48 ;  /* 0x00000017342c7c25 */ /* 0x000fe2000f8e0030 */
[----:B------:R-:W-:-:S02]  /*8bf0*/  IADD3 R48, P4, R34, R46, RZ ;  /* 0x0000002e22307210 */ /* 0x000fc40007f9e0ff */
[----:B------:R0:W-:Y:S01]  /*8c00*/  @P5 STG.E desc[UR18][R24.64], R167 ;  /* 0x000000a718005986 */ /* 0x0001e2000c101912 */
[----:B------:R-:W-:Y:S01]  /*8c10*/  VIADD R45, R45, UR6 ;  /* 0x000000062d2d7c36 */ /* 0x000fe20008000000 */
[C---:B------:R-:W-:Y:S02]  /*8c20*/  LEA R46, P0, R44.reuse, UR10, 0x2 ;  /* 0x0000000a2c2e7c11 */ /* 0x040fe4000f8010ff */
[----:B------:R-:W-:Y:S02]  /*8c30*/  IADD3.X R49, R35, R55, R47, P4, !PT ;  /* 0x0000003723317210 */ /* 0x000fe400027fe42f */
[----:B------:R-:W-:Y:S01]  /*8c40*/  LEA.HI.X R47, R44, UR11, R45, 0x2, P0 ;  /* 0x0000000b2c2f7c11 */ /* 0x000fe200080f142d */
[----:B------:R-:W-:Y:S08]  /*8c50*/  @!P2 BRA `(.L_x_120) ;  /* 0x000000000004a947 */ /* 0x000ff00003800000 */
[----:B------:R2:W5:Y:S02]  /*8c60*/  LDG.E.LTC128B R59, desc[UR18][R46.64+0x20] ;  /* 0x000020122e3b7981 */ /* 0x000564000c1e1920 */
.L_x_120:
[----:B------:R-:W-:Y:S05]  /*8c70*/  BSYNC B1 ;  /* 0x0000000000017941 */ /* 0x000fea0003800000 */
.L_x_119:
[----:B--2--5:R-:W-:Y:S01]  /*8c80*/  FMUL R47, R59, UR20 ;  /* 0x000000143b2f7c20 */ /* 0x024fe20008400000 */
        /* <DEDUP_REMOVED lines=16> */
.L_x_122:
[----:B------:R-:W-:Y:S05]  /*8d90*/  BSYNC B1 ;  /* 0x0000000000017941 */ /* 0x000fea0003800000 */
.L_x_121:
[----:B--2--5:R-:W-:Y:S01]  /*8da0*/  FMUL R42, R59, UR20 ;  /* 0x000000143b2a7c20 */ /* 0x024fe20008400000 */
[----:B---3--:R-:W-:-:S03]  /*8db0*/  LEA R40, P2, R45, UR10, 0x2 ;  /* 0x0000000a2d287c11 */ /* 0x008fc6000f8410ff */
[----:B------:R-:W-:Y:S01]  /*8dc0*/  FFMA R165, R165, UR21, R42 ;  /* 0x00000015a5a57c23 */ /* 0x000fe2000800002a */
        /* <DEDUP_REMOVED lines=8> */
[----:B------:R-:W-:Y:S01]  /*8e50*/  IMAD.X R47, R48, 0x1, R31, P2 ;  /* 0x00000001302f7824 */ /* 0x000fe200010e061f */
[----:B------:R-:W-:Y:S02]  /*8e60*/  IADD3.X R37, R31, R54, R37, P1, !PT ;  /* 0x000000361f257210 */ /* 0x000fe40000ffe425 */
[----:B---3--:R-:W-:Y:S02]  /*8e70*/  IADD3 R41, P2, R46, R28, RZ ;  /* 0x0000001c2e297210 */ /* 0x008fe40007f5e0ff */
[-C--:B------:R-:W-:Y:S01]  /*8e80*/  IADD3 R38, P6, R38, R30.reuse, RZ ;  /* 0x0000001e26267210 */ /* 0x080fe20007fde0ff */
[----:B------:R-:W-:-:S03]  /*8e90*/  IMAD.WIDE.U32 R42, R53, R30, R36 ;  /* 0x0000001e352a7225 */ /* 0x000fc600078e0024 */
[----:B------:R-:W-:Y:S01]  /*8ea0*/  IADD3.X R39, R31, R54, R39, P6, !PT ;  /* 0x000000361f277210 */ /* 0x000fe200037fe427 */
[----:B------:R-:W-:Y:S01]  /*8eb0*/  IMAD.X R60, R47, 0x1, R27, P2 ;  /* 0x000000012f3c7824 */ /* 0x000fe200010e061b */
[----:B------:R-:W-:Y:S02]  /*8ec0*/  IADD3 R44, P1, R34, R42, RZ ;  /* 0x0000002a222c7210 */ /* 0x000fe40007f3e0ff */
[----:B------:R-:W-:Y:S02]  /*8ed0*/  LEA R40, P2, R41, UR10, 0x2 ;  /* 0x0000000a29287c11 */ /* 0x000fe4000f8410ff */
[----:B------:R-:W-:Y:S01]  /*8ee0*/  IADD3.X R45, R35, R55, R43, P1, !PT ;  /* 0x00000037232d7210 */ /* 0x000fe20000ffe42b */
[----:B------:R-:W-:Y:S01]  /*8ef0*/  IMAD.WIDE.U32 R42, R32, 0x1c, R24 ;  /* 0x0000001c202a7825 */ /* 0x000fe200078e0018 */
[----:B------:R-:W-:Y:S02]  /*8f00*/  ISETP.GT.AND P1, PT, R51, 0x81, PT ;  /* 0x000000813300780c */ /* 0x000fe40003f24270 */
[----:B------:R-:W-:Y:S01]  /*8f10*/  LEA.HI.X R41, R41, UR11, R60, 0x2, P2 ;  /* 0x0000000b29297c11 */ /* 0x000fe200090f143c */
[----:B------:R-:W-:Y:S01]  /*8f20*/  IMAD.MOV.U32 R48, RZ, RZ, R42 ;  /* 0x000000ffff307224 */ /* 0x000fe200078e002a */
[----:B------:R-:W-:Y:S01]  /*8f30*/  ISETP.GT.AND P5, PT, R50, RZ, P1 ;  /* 0x000000ff3200720c */ /* 0x000fe20000fa4270 */
[----:B----4-:R-:W-:-:S04]  /*8f40*/  FMUL R49, R59, UR20 ;  /* 0x000000143b317c20 */ /* 0x010fc80008400000 */
[----:B------:R-:W-:Y:S01]  /*8f50*/  FFMA R61, R164, UR21, R49 ;  /* 0x00000015a43d7c23 */ /* 0x000fe20008000031 */
[----:B------:R-:W-:-:S05]  /*8f60*/  IMAD.IADD R49, R56, 0x1, R43 ;  /* 0x0000000138317824 */ /* 0x000fca00078e022b */
[----:B------:R2:W-:Y:S02]  /*8f70*/  @P4 STG.E desc[UR18][R48.64], R61 ;  /* 0x0000003d30004986 */ /* 0x0005e4000c101912 */
[----:B------:R-:W-:Y:S05]  /*8f80*/  @!P5 BRA `(.L_x_124) ;  /* 0x000000000004d947 */ /* 0x000fea0003800000 */
[----:B------:R3:W5:Y:S02]  /*8f90*/  LDG.E.LTC128B R59, desc[UR18][R40.64] ;  /* 0x00000012283b7981 */ /* 0x000764000c1e1920 */
.L_x_124:
[----:B------:R-:W-:Y:S05]  /*8fa0*/  BSYNC B1 ;  /* 0x0000000000017941 */ /* 0x000fea0003800000 */
.L_x_123:
[----:B0-2---:R-:W-:Y:S01]  /*8fb0*/  IADD3 R24, P4, R24, R58, RZ ;  /* 0x0000003a18187210 */ /* 0x005fe20007f9e0ff */
[----:B-----5:R-:W-:Y:S01]  /*8fc0*/  FMUL R60, R59, UR20 ;  /* 0x000000143b3c7c20 */ /* 0x020fe20008400000 */
[----:B------:R-:W-:Y:S01]  /*8fd0*/  ISETP.GT.AND P2, PT, R50, 0x8, P0 ;  /* 0x000000083200780c */ /* 0x000fe20000744270 */
[----:B------:R-:W-:Y:S01]  /*8fe0*/  IMAD.WIDE.U32 R42, R53, R30, R38 ;  /* 0x0000001e352a7225 */ /* 0x000fe200078e0026 */
[----:B------:R-:W-:Y:S03]  /*8ff0*/  BSSY B1, `(.L_x_125) ;  /* 0x000000c000017945 */ /* 0x000fe60003800000 */
[----:B------:R-:W-:Y:S01]  /*9000*/  FFMA R163, R163, UR21, R60 ;  /* 0x00000015a3a37c23 */ /* 0x000fe2000800003c */
[----:B------:R-:W-:Y:S02]  /*9010*/  IMAD.X R25, R25, 0x1, R33, P4 ;  /* 0x0000000119197824 */ /* 0x000fe400020e0621 */
[----:B---3--:R-:W-:Y:S01]  /*9020*/  IMAD.WIDE.U32 R40, R52, UR23, R44 ;  /* 0x0000001734287c25 */ /* 0x008fe2000f8e002c */
        /* <DEDUP_REMOVED lines=8> */
.L_x_126:
[----:B------:R-:W-:Y:S05]  /*90b0*/  BSYNC B1 ;  /* 0x0000000000017941 */ /* 0x000fea0003800000 */
.L_x_125:
[----:B--2--5:R-:W-:Y:S01]  /*90c0*/  FMUL R43, R59, UR20 ;  /* 0x000000143b2b7c20 */ /* 0x024fe20008400000 */
[----:B------:R-:W-:Y:S01]  /*90d0*/  IMAD.WIDE.U32 R40, R52, UR23, R44 ;  /* 0x0000001734287c25 */ /* 0x000fe2000f8e002c */
        /* <DEDUP_REMOVED lines=15> */
.L_x_128:
[----:B------:R-:W-:Y:S05]  /*91d0*/  BSYNC B1 ;  /* 0x0000000000017941 */ /* 0x000fea0003800000 */
.L_x_127:
[----:B---3-5:R-:W-:Y:S01]  /*91e0*/  FMUL R42, R59, UR20 ;  /* 0x000000143b2a7c20 */ /* 0x028fe20008400000 */
[----:B------:R-:W-:-:S03]  /*91f0*/  LEA R40, P2, R41, UR10, 0x2 ;  /* 0x0000000a29287c11 */ /* 0x000fc6000f8410ff */
[----:B------:R-:W-:Y:S01]  /*9200*/  FFMA R161, R161, UR21, R42 ;  /* 0x00000015a1a17c23 */ /* 0x000fe2000800002a */
[----:B------:R-:W-:-:S04]  /*9210*/  LEA.HI.X R41, R41, UR11, R44, 0x2, P2 ;  /* 0x0000000b29297c11 */ /* 0x000fc800090f142c */
[----:B------:R3:W-:Y:S04]  /*9220*/  @P1 STG.E desc[UR18][R24.64+0x20], R161 ;  /* 0x000020a118001986 */ /* 0x0007e8000c101912 */
[----:B------:R4:W3:Y:S01]  /*9230*/  @P4 LDG.E.LTC128B R59, desc[UR18][R40.64] ;  /* 0x00000012283b4981 */ /* 0x0008e2000c1e1920 */
[----:B------:R-:W-:Y:S01]  /*9240*/  IMAD.WIDE.U32 R36, R30, 0x7, R36 ;  /* 0x000000071e247825 */ /* 0x000fe200078e0024 */
[-C--:B------:R-:W-:Y:S01]  /*9250*/  IADD3 R46, P2, R46, R30.reuse, RZ ;  /* 0x0000001e2e2e7210 */ /* 0x080fe20007f5e0ff */
[----:B------:R-:W-:Y:S02]  /*9260*/  BSSY B1, `(.L_x_129) ;  /* 0x0000018000017945 */ /* 0x000fe40003800000 */
[----:B------:R-:W-:Y:S01]  /*9270*/  IMAD.WIDE.U32 R38, R30, 0x7, R38 ;  /* 0x000000071e267825 */ /* 0x000fe200078e0026 */
[----:B------:R-:W-:-:S03]  /*9280*/  IADD3 R36, P1, R36, R30, RZ ;  /* 0x0000001e24247210 */ /* 0x000fc60007f3e0ff */
[----:B------:R-:W-:Y:S01]  /*9290*/  IMAD.X R47, R60, 0x1, R31, P2 ;  /* 0x000000013c2f7824 */ /* 0x000fe200010e061f */
[----:B------:R-:W-:Y:S02]  /*92a0*/  IADD3.X R37, R31, R54, R37, P1, !PT ;  /* 0x000000361f257210 */ /* 0x000fe40000ffe425 */
[----:B----4-:R-:W-:Y:S02]  /*92b0*/  IADD3 R41, P2, R46, R28, RZ ;  /* 0x0000001c2e297210 */ /* 0x010fe40007f5e0ff */
[-C--:B------:R-:W-:Y:S01]  /*92c0*/  IADD3 R38, P6, R38, R30.reuse, RZ ;  /* 0x0000001e26267210 */ /* 0x080fe20007fde0ff */
[----:B------:R-:W-:-:S03]  /*92d0*/  IMAD.WIDE.U32 R42, R53, R30, R36 ;  /* 0x0000001e352a7225 */ /* 0x000fc600078e0024 */
[----:B------:R-:W-:Y:S01]  /*92e0*/  IADD3.X R39, R31, R54, R39, P6, !PT ;  /* 0x000000361f277210 */ /* 0x000fe200037fe427 */
[----:B------:R-:W-:Y:S01]  /*92f0*/  IMAD.X R60, R47, 0x1, R27, P2 ;  /* 0x000000012f3c7824 */ /* 0x000fe200010e061b */
[----:B------:R-:W-:Y:S02]  /*9300*/  IADD3 R44, P1, R34, R42, RZ ;  /* 0x0000002a222c7210 */ /* 0x000fe40007f3e0ff */
[----:B------:R-:W-:Y:S02]  /*9310*/  LEA R40, P2, R41, UR10, 0x2 ;  /* 0x0000000a29287c11 */ /* 0x000fe4000f8410ff */
[----:B--2---:R-:W-:Y:S01]  /*9320*/  IADD3.X R45, R35, R55, R43, P1, !PT ;  /* 0x00000037232d7210 */ /* 0x004fe20000ffe42b */
[----:B------:R-:W-:Y:S01]  /*9330*/  IMAD.WIDE.U32 R42, R32, 0x1c, R24 ;  /* 0x0000001c202a7825 */ /* 0x000fe200078e0018 */
[----:B------:R-:W-:Y:S02]  /*9340*/  ISETP.GT.AND P1, PT, R51, 0x89, PT ;  /* 0x000000893300780c */ /* 0x000fe40003f24270 */
[----:B------:R-:W-:Y:S01]  /*9350*/  LEA.HI.X R41, R41, UR11, R60, 0x2, P2 ;  /* 0x0000000b29297c11 */ /* 0x000fe200090f143c */
[----:B------:R-:W-:Y:S01]  /*9360*/  IMAD.MOV.U32 R48, RZ, RZ, R42 ;  /* 0x000000ffff307224 */ /* 0x000fe200078e002a */
[----:B------:R-:W-:Y:S01]  /*9370*/  ISETP.GT.AND P5, PT, R50, RZ, P1 ;  /* 0x000000ff3200720c */ /* 0x000fe20000fa4270 */
[----:B---3--:R-:W-:-:S04]  /*9380*/  FMUL R49, R59, UR20 ;  /* 0x000000143b317c20 */ /* 0x008fc80008400000 */
[----:B------:R-:W-:Y:S01]  /*9390*/  FFMA R61, R160, UR21, R49 ;  /* 0x00000015a03d7c23 */ /* 0x000fe20008000031 */
[----:B------:R-:W-:-:S05]  /*93a0*/  IMAD.IADD R49, R56, 0x1, R43 ;  /* 0x0000000138317824 */ /* 0x000fca00078e022b */
[----:B------:R2:W-:Y:S02]  /*93b0*/  @P4 STG.E desc[UR18][R48.64], R61 ;  /* 0x0000003d30004986 */ /* 0x0005e4000c101912 */
[----:B------:R-:W-:Y:S05]  /*93c0*/  @!P5 BRA `(.L_x_130) ;  /* 0x000000000004d947 */ /* 0x000fea0003800000 */
[----:B------:R3:W5:Y:S02]  /*93d0*/  LDG.E.LTC128B R59, desc[UR18][R40.64] ;  /* 0x00000012283b7981 */ /* 0x000764000c1e1920 */
.L_x_130:
[----:B------:R-:W-:Y:S05]  /*93e0*/  BSYNC B1 ;  /* 0x0000000000017941 */ /* 0x000fea0003800000 */
.L_x_129:
[----:B0-----:R-:W-:Y:S01]  /*93f0*/  IADD3 R24, P4, R24, R58, RZ ;  /* 0x0000003a18187210 */ /* 0x001fe20007f9e0ff */
        /* <DEDUP_REMOVED lines=15> */
.L_x_132:
[----:B------:R-:W-:Y:S05]  /*94f0*/  BSYNC B1 ;  /* 0x0000000000017941 */ /* 0x000fea0003800000 */
.L_x_131:
[----:B---3-5:R-:W-:Y:S01]  /*9500*/  FMUL R43, R59, UR20 ;  /* 0x000000143b2b7c20 */ /* 0x028fe20008400000 */
        /* <DEDUP_REMOVED lines=16> */
.L_x_134:
[----:B------:R-:W-:Y:S05]  /*9610*/  BSYNC B1 ;  /* 0x0000000000017941 */ /* 0x000fea0003800000 */
.L_x_133:
[----:B----45:R-:W-:Y:S01]  /*9620*/  FMUL R42, R59, UR20 ;  /* 0x000000143b2a7c20 */ /* 0x030fe20008400000 */
[----:B------:R-:W-:-:S03]  /*9630*/  LEA R40, P2, R41, UR10, 0x2 ;  /* 0x0000000a29287c11 */ /* 0x000fc6000f8410ff */
        /* <DEDUP_REMOVED lines=11> */
[----:B0-----:R-:W-:Y:S02]  /*96f0*/  IADD3 R41, P2, R46, R28, RZ ;  /* 0x0000001c2e297210 */ /* 0x001fe40007f5e0ff */
[-C--:B------:R-:W-:Y:S01]  /*9700*/  IADD3 R38, P6, R38, R30.reuse, RZ ;  /* 0x0000001e26267210 */ /* 0x080fe20007fde0ff */
[----:B------:R-:W-:-:S03]  /*9710*/  IMAD.WIDE.U32 R42, R53, R30, R36 ;  /* 0x0000001e352a7225 */ /* 0x000fc600078e0024 */
[----:B------:R-:W-:Y:S01]  /*9720*/  IADD3.X R39, R31, R54, R39, P6, !PT ;  /* 0x000000361f277210 */ /* 0x000fe200037fe427 */
[----:B------:R-:W-:Y:S01]  /*9730*/  IMAD.X R60, R47, 0x1, R27, P2 ;  /* 0x000000012f3c7824 */ /* 0x000fe200010e061b */
[----:B------:R-:W-:Y:S02]  /*9740*/  IADD3 R44, P1, R34, R42, RZ ;  /* 0x0000002a222c7210 */ /* 0x000fe40007f3e0ff */
[----:B------:R-:W-:Y:S02]  /*9750*/  LEA R40, P2, R41, UR10, 0x2 ;  /* 0x0000000a29287c11 */ /* 0x000fe4000f8410ff */
[----:B---3--:R-:W-:Y:S01]  /*9760*/  IADD3.X R45, R35, R55, R43, P1, !PT ;  /* 0x00000037232d7210 */ /* 0x008fe20000ffe42b */
[----:B------:R-:W-:Y:S01]  /*9770*/  IMAD.WIDE.U32 R42, R32, 0x1c, R24 ;  /* 0x0000001c202a7825 */ /* 0x000fe200078e0018 */
[----:B------:R-:W-:Y:S02]  /*9780*/  ISETP.GT.AND P1, PT, R51, 0x91, PT ;  /* 0x000000913300780c */ /* 0x000fe40003f24270 */
[----:B------:R-:W-:Y:S01]  /*9790*/  LEA.HI.X R41, R41, UR11, R60, 0x2, P2 ;  /* 0x0000000b29297c11 */ /* 0x000fe200090f143c */
[----:B--2---:R-:W-:Y:S01]  /*97a0*/  IMAD.MOV.U32 R48, RZ, RZ, R42 ;  /* 0x000000ffff307224 */ /* 0x004fe200078e002a */
[----:B------:R-:W-:Y:S01]  /*97b0*/  ISETP.GT.AND P5, PT, R50, RZ, P1 ;  /* 0x000000ff3200720c */ /* 0x000fe20000fa4270 */
[----:B----4-:R-:W-:-:S04]  /*97c0*/  FMUL R49, R59, UR20 ;  /* 0x000000143b317c20 */ /* 0x010fc80008400000 */
[----:B------:R-:W-:Y:S01]  /*97d0*/  FFMA R61, R156, UR21, R49 ;  /* 0x000000159c3d7c23 */ /* 0x000fe20008000031 */
[----:B------:R-:W-:-:S05]  /*97e0*/  IMAD.IADD R49, R56, 0x1, R43 ;  /* 0x0000000138317824 */ /* 0x000fca00078e022b */
[----:B------:R0:W-:Y:S02]  /*97f0*/  @P4 STG.E desc[UR18][R48.64], R61 ;  /* 0x0000003d30004986 */ /* 0x0001e4000c101912 */
[----:B------:R-:W-:Y:S05]  /*9800*/  @!P5 BRA `(.L_x_136) ;  /* 0x000000000004d947 */ /* 0x000fea0003800000 */
[----:B------:R2:W5:Y:S02]  /*9810*/  LDG.E.LTC128B R59, desc[UR18][R40.64] ;  /* 0x00000012283b7981 */ /* 0x000564000c1e1920 */
.L_x_136:
[----:B------:R-:W-:Y:S05]  /*9820*/  BSYNC B1 ;  /* 0x0000000000017941 */ /* 0x000fea0003800000 */
.L_x_135:
[----:B------:R-:W-:Y:S01]  /*9830*/  IADD3 R24, P4, R24, R58, RZ ;  /* 0x0000003a18187210 */ /* 0x000fe20007f9e0ff */
        /* <DEDUP_REMOVED lines=15> */
.L_x_138:
[----:B------:R-:W-:Y:S05]  /*9930*/  BSYNC B1 ;  /* 0x0000000000017941 */ /* 0x000fea0003800000 */
.L_x_137:
        /* <DEDUP_REMOVED lines=17> */
.L_x_140:
[----:B------:R-:W-:Y:S05]  /*9a50*/  BSYNC B1 ;  /* 0x0000000000017941 */ /* 0x000fea0003800000 */
.L_x_139:
        /* <DEDUP_REMOVED lines=16> */
[----:B------:R-:W-:Y:S02]  /*9b60*/  IADD3.X R39, R31, R54, R39, P6, !PT ;  /* 0x000000361f277210 */ /* 0x000fe400037fe427 */
[----:B------:R-:W-:-:S04]  /*9b70*/  IADD3 R44, P1, R34, R42, RZ ;  /* 0x0000002a222c7210 */ /* 0x000fc80007f3e0ff */
[----:B---3--:R-:W-:Y:S01]  /*9b80*/  IADD3.X R45, R35, R55, R43, P1, !PT ;  /* 0x00000037232d7210 */ /* 0x008fe20000ffe42b */
[----:B------:R-:W-:Y:S01]  /*9b90*/  IMAD.WIDE.U32 R42, R32, 0x1c, R24 ;  /* 0x0000001c202a7825 */ /* 0x000fe200078e0018 */
[----:B------:R-:W-:-:S03]  /*9ba0*/  ISETP.GT.AND P1, PT, R51, 0x99, PT ;  /* 0x000000993300780c */ /* 0x000fc60003f24270 */
[----:B------:R-:W-:Y:S01]  /*9bb0*/  IMAD.IADD R49, R56, 0x1, R43 ;  /* 0x0000000138317824 */ /* 0x000fe200078e022b */
[----:B------:R-:W-:Y:S01]  /*9bc0*/  ISETP.GT.AND P5, PT, R50, RZ, P1 ;  /* 0x000000ff3200720c */ /* 0x000fe20000fa4270 */
[----:B------:R-:W-:Y:S02]  /*9bd0*/  IMAD.MOV.U32 R48, RZ, RZ, R42 ;  /* 0x000000ffff307224 */ /* 0x000fe400078e002a */
[----:B----4-:R-:W-:-:S04]  /*9be0*/  FMUL R23, R59, UR20 ;  /* 0x000000143b177c20 */ /* 0x010fc80008400000 */
[----:B------:R-:W-:Y:S01]  /*9bf0*/  FFMA R41, R22, UR21, R23 ;  /* 0x0000001516297c23 */ /* 0x000fe20008000017 */
[----:B------:R-:W-:Y:S01]  /*9c00*/  IMAD.X R23, R47, 0x1, R27, P2 ;  /* 0x000000012f177824 */ /* 0x000fe200010e061b */
[----:B------:R-:W-:-:S03]  /*9c10*/  LEA R22, P2, R40, UR10, 0x2 ;  /* 0x0000000a28167c11 */ /* 0x000fc6000f8410ff */
[----:B------:R0:W-:Y:S01]  /*9c20*/  @P4 STG.E desc[UR18][R48.64], R41 ;  /* 0x0000002930004986 */ /* 0x0001e2000c101912 */
[----:B------:R-:W-:Y:S01]  /*9c30*/  LEA.HI.X R23, R40, UR11, R23, 0x2, P2 ;  /* 0x0000000b28177c11 */ /* 0x000fe200090f1417 */
[----:B------:R-:W-:Y:S08]  /*9c40*/  @!P5 BRA `(.L_x_142) ;  /* 0x000000000004d947 */ /* 0x000ff00003800000 */
[----:B------:R3:W5:Y:S02]  /*9c50*/  LDG.E.LTC128B R59, desc[UR18][R22.64] ;  /* 0x00000012163b7981 */ /* 0x000764000c1e1920 */
.L_x_142:
[----:B------:R-:W-:Y:S05]  /*9c60*/  BSYNC B1 ;  /* 0x0000000000017941 */ /* 0x000fea0003800000 */
.L_x_141:
[----:B---3--:R-:W-:Y:S01]  /*9c70*/  IADD3 R22, P4, R24, R58, RZ ;  /* 0x0000003a18167210 */ /* 0x008fe20007f9e0ff */
[----:B0-----:R-:W-:-:S04]  /*9c80*/  IMAD.WIDE.U32 R40, R52, UR23, R44 ;  /* 0x0000001734287c25 */ /* 0x001fc8000f8e002c */
[----:B-----5:R-:W-:Y:S01]  /*9c90*/  FMUL R44, R59, UR20 ;  /* 0x000000143b2c7c20 */ /* 0x020fe20008400000 */
[----:B------:R-:W-:Y:S01]  /*9ca0*/  ISETP.GT.AND P2, PT, R50, 0x8, P0 ;  /* 0x000000083200780c */ /* 0x000fe20000744270 */
[----:B------:R-:W-:Y:S01]  /*9cb0*/  BSSY B1, `(.L_x_143) ;  /* 0x000000c000017945 */ /* 0x000fe20003800000 */
[----:B------:R-:W-:Y:S02]  /*9cc0*/  IMAD.X R23, R25, 0x1, R33, P4 ;  /* 0x0000000119177824 */ /* 0x000fe400020e0621 */
[----:B------:R-:W-:Y:S01]  /*9cd0*/  FFMA R21, R21, UR21, R44 ;  /* 0x0000001515157c23 */ /* 0x000fe2000800002c */
[----:B------:R-:W-:Y:S01]  /*9ce0*/  IMAD.WIDE.U32 R42, R53, R30, R38 ;  /* 0x0000001e352a7225 */ /* 0x000fe200078e0026 */
[----:B--2---:R-:W-:-:S03]  /*9cf0*/  LEA R24, P0, R40, UR10, 0x2 ;  /* 0x0000000a28187c11 */ /* 0x004fc6000f8010ff */
[----:B------:R0:W-:Y:S01]  /*9d00*/  @P5 STG.E desc[UR18][R22.64], R21 ;  /* 0x0000001516005986 */ /* 0x0001e2000c101912 */
[----:B------:R-:W-:Y:S01]  /*9d10*/  VIADD R25, R41, UR6 ;  /* 0x0000000629197c36 */ /* 0x000fe20008000000 */
[----:B------:R-:W-:-:S04]  /*9d20*/  IADD3 R42, P4, R34, R42, RZ ;  /* 0x0000002a222a7210 */ /* 0x000fc80007f9e0ff */
[----:B------:R-:W-:Y:S02]  /*9d30*/  IADD3.X R43, R35, R55, R43, P4, !PT ;  /* 0x00000037232b7210 */ /* 0x000fe400027fe42b */
[----:B------:R-:W-:Y:S01]  /*9d40*/  LEA.HI.X R25, R40, UR11, R25, 0x2, P0 ;  /* 0x0000000b28197c11 */ /* 0x000fe200080f1419 */
[----:B------:R-:W-:Y:S06]  /*9d50*/  @!P2 BRA `(.L_x_144) ;  /* 0x000000000004a947 */ /* 0x000fec0003800000 */
[----:B------:R2:W5:Y:S02]  /*9d60*/  LDG.E.LTC128B R59, desc[UR18][R24.64+0x20] ;  /* 0x00002012183b7981 */ /* 0x000564000c1e1920 */
.L_x_144:
[----:B------:R-:W-:Y:S05]  /*9d70*/  BSYNC B1 ;  /* 0x0000000000017941 */ /* 0x000fea0003800000 */
.L_x_143:
[----:B0----5:R-:W-:Y:S01]  /*9d80*/  FMUL R21, R59, UR20 ;  /* 0x000000143b157c20 */ /* 0x021fe20008400000 */
[----:B------:R-:W-:Y:S01]  /*9d90*/  ISETP.GT.AND P1, PT, R50, 0x8, P1 ;  /* 0x000000083200780c */ /* 0x000fe20000f24270 */
[----:B--2---:R-:W-:Y:S01]  /*9da0*/  IMAD.WIDE.U32 R24, R52, UR23, R42 ;  /* 0x0000001734187c25 */ /* 0x004fe2000f8e002a */
[----:B------:R-:W-:-:S03]  /*9db0*/  ISETP.GT.AND P0, PT, R51, 0xa0, PT ;  /* 0x000000a03300780c */ /* 0x000fc60003f04270 */
[----:B------:R-:W-:Y:S01]  /*9dc0*/  FFMA R41, R20, UR21, R21 ;  /* 0x0000001514297c23 */ /* 0x000fe20008000015 */
        /* <DEDUP_REMOVED lines=12> */
.L_x_146:
[----:B------:R-:W-:Y:S05]  /*9e90*/  BSYNC B1 ;  /* 0x0000000000017941 */ /* 0x000fea0003800000 */
.L_x_145:
        /* <DEDUP_REMOVED lines=16> */
[----:B------:R-:W-:Y:S02]  /*9fa0*/  IADD3.X R39, R31, R54, R39, P6, !PT ;  /* 0x000000361f277210 */ /* 0x000fe400037fe427 */
[----:B------:R-:W-:-:S04]  /*9fb0*/  IADD3 R40, P1, R34, R24, RZ ;  /* 0x0000001822287210 */ /* 0x000fc80007f3e0ff */
[----:B0-----:R-:W-:Y:S01]  /*9fc0*/  IADD3.X R41, R35, R55, R25, P1, !PT ;  /* 0x0000003723297210 */ /* 0x001fe20000ffe419 */
[----:B------:R-:W-:Y:S01]  /*9fd0*/  IMAD.WIDE.U32 R24, R32, 0x1c, R22 ;  /* 0x0000001c20187825 */ /* 0x000fe200078e0016 */
[----:B------:R-:W-:-:S03]  /*9fe0*/  ISETP.GT.AND P1, PT, R51, 0xa1, PT ;  /* 0x000000a13300780c */ /* 0x000fc60003f24270 */
[----:B------:R-:W-:Y:S01]  /*9ff0*/  IMAD.IADD R45, R56, 0x1, R25 ;  /* 0x00000001382d7824 */ /* 0x000fe200078e0219 */
[----:B------:R-:W-:Y:S01]  /*a000*/  ISETP.GT.AND P5, PT, R50, RZ, P1 ;  /* 0x000000ff3200720c */ /* 0x000fe20000fa4270 */
[----:B------:R-:W-:Y:S02]  /*a010*/  IMAD.MOV.U32 R44, RZ, RZ, R24 ;  /* 0x000000ffff2c7224 */ /* 0x000fe400078e0018 */
[----:B--2---:R-:W-:-:S04]  /*a020*/  FMUL R19, R59, UR20 ;  /* 0x000000143b137c20 */ /* 0x004fc80008400000 */
[----:B------:R-:W-:Y:S01]  /*a030*/  FFMA R21, R18, UR21, R19 ;  /* 0x0000001512157c23 */ /* 0x000fe20008000013 */
[----:B------:R-:W-:Y:S01]  /*a040*/  IMAD.X R19, R43, 0x1, R27, P2 ;  /* 0x000000012b137824 */ /* 0x000fe200010e061b */
[----:B------:R-:W-:-:S03]  /*a050*/  LEA R18, P2, R20, UR10, 0x2 ;  /* 0x0000000a14127c11 */ /* 0x000fc6000f8410ff */
[----:B------:R0:W-:Y:S01]  /*a060*/  @P4 STG.E desc[UR18][R44.64], R21 ;  /* 0x000000152c004986 */ /* 0x0001e2000c101912 */
[----:B------:R-:W-:Y:S01]  /*a070*/  LEA.HI.X R19, R20, UR11, R19, 0x2, P2 ;  /* 0x0000000b14137c11 */ /* 0x000fe200090f1413 */
[----:B------:R-:W-:Y:S08]  /*a080*/  @!P5 BRA `(.L_x_148) ;  /* 0x000000000004d947 */ /* 0x000ff00003800000 */
[----:B------:R2:W5:Y:S02]  /*a090*/  LDG.E.LTC128B R59, desc[UR18][R18.64] ;  /* 0x00000012123b7981 */ /* 0x000564000c1e1920 */
.L_x_148:
[----:B------:R-:W-:Y:S05]  /*a0a0*/  BSYNC B1 ;  /* 0x0000000000017941 */ /* 0x000fea0003800000 */
.L_x_147:
[----:B--2---:R-:W-:Y:S01]  /*a0b0*/  IADD3 R18, P4, R22, R58, RZ ;  /* 0x0000003a16127210 */ /* 0x004fe20007f9e0ff */
[----:B0-----:R-:W-:-:S04]  /*a0c0*/  IMAD.WIDE.U32 R20, R52, UR23, R40 ;  /* 0x0000001734147c25 */ /* 0x001fc8000f8e0028 */
[----:B-----5:R-:W-:Y:S01]  /*a0d0*/  FMUL R40, R59, UR20 ;  /* 0x000000143b287c20 */ /* 0x020fe20008400000 */
[----:B------:R-:W-:Y:S01]  /*a0e0*/  ISETP.GT.AND P2, PT, R50, 0x8, P0 ;  /* 0x000000083200780c */ /* 0x000fe20000744270 */
[----:B------:R-:W-:Y:S01]  /*a0f0*/  BSSY B1, `(.L_x_149) ;  /* 0x000000c000017945 */ /* 0x000fe20003800000 */
[----:B------:R-:W-:Y:S02]  /*a100*/  IMAD.X R19, R23, 0x1, R33, P4 ;  /* 0x0000000117137824 */ /* 0x000fe400020e0621 */
[----:B------:R-:W-:Y:S01]  /*a110*/  FFMA R17, R17, UR21, R40 ;  /* 0x0000001511117c23 */ /* 0x000fe20008000028 */
[----:B------:R-:W-:Y:S01]  /*a120*/  IMAD.WIDE.U32 R24, R53, R30, R38 ;  /* 0x0000001e35187225 */ /* 0x000fe200078e0026 */
[----:B------:R-:W-:-:S03]  /*a130*/  LEA R22, P0, R20, UR10, 0x2 ;  /* 0x0000000a14167c11 */ /* 0x000fc6000f8010ff */
[----:B------:R0:W-:Y:S01]  /*a140*/  @P5 STG.E desc[UR18][R18.64], R17 ;  /* 0x0000001112005986 */ /* 0x0001e2000c101912 */
[----:B------:R-:W-:Y:S01]  /*a150*/  VIADD R21, R21, UR6 ;  /* 0x0000000615157c36 */ /* 0x000fe20008000000 */
[----:B------:R-:W-:-:S04]  /*a160*/  IADD3 R24, P4, R34, R24, RZ ;  /* 0x0000001822187210 */ /* 0x000fc80007f9e0ff */
[----:B------:R-:W-:Y:S02]  /*a170*/  IADD3.X R25, R35, R55, R25, P4, !PT ;  /* 0x0000003723197210 */ /* 0x000fe400027fe419 */
[----:B------:R-:W-:Y:S01]  /*a180*/  LEA.HI.X R23, R20, UR11, R21, 0x2, P0 ;  /* 0x0000000b14177c11 */ /* 0x000fe200080f1415 */
[----:B------:R-:W-:Y:S06]  /*a190*/  @!P2 BRA `(.L_x_150) ;  /* 0x000000000004a947 */ /* 0x000fec0003800000 */
[----:B------:R2:W5:Y:S02]  /*a1a0*/  LDG.E.LTC128B R59, desc[UR18][R22.64+0x20] ;  /* 0x00002012163b7981 */ /* 0x000564000c1e1920 */
.L_x_150:
[----:B------:R-:W-:Y:S05]  /*a1b0*/  BSYNC B1 ;  /* 0x0000000000017941 */ /* 0x000fea0003800000 */
.L_x_149:
[----:B0----5:R-:W-:Y:S01]  /*a1c0*/  FMUL R17, R59, UR20 ;  /* 0x000000143b117c20 */ /* 0x021fe20008400000 */
        /* <DEDUP_REMOVED lines=16> */
.L_x_152:
[----:B------:R-:W-:Y:S05]  /*a2d0*/  BSYNC B1 ;  /* 0x0000000000017941 */ /* 0x000fea0003800000 */
.L_x_151:
        /* <DEDUP_REMOVED lines=12> */
[----:B0-----:R-:W-:Y:S02]  /*a3a0*/  IADD3.X R23, R31, R54, R37, P1, !PT ;  /* 0x000000361f177210 */ /* 0x001fe40000ffe425 */
[----:B---3--:R-:W-:Y:S02]  /*a3b0*/  IADD3 R16, P2, R40, R28, RZ ;  /* 0x0000001c28107210 */ /* 0x008fe40007f5e0ff */
[-C--:B------:R-:W-:Y:S01]  /*a3c0*/  IADD3 R36, P6, R38, R30.reuse, RZ ;  /* 0x0000001e26247210 */ /* 0x080fe20007fde0ff */
[----:B------:R-:W-:-:S03]  /*a3d0*/  IMAD.WIDE.U32 R20, R53, R30, R22 ;  /* 0x0000001e35147225 */ /* 0x000fc600078e0016 */
[----:B------:R-:W-:Y:S02]  /*a3e0*/  IADD3.X R37, R31, R54, R39, P6, !PT ;  /* 0x000000361f257210 */ /* 0x000fe400037fe427 */
[----:B------:R-:W-:-:S04]  /*a3f0*/  IADD3 R24, P1, R34, R20, RZ ;  /* 0x0000001422187210 */ /* 0x000fc80007f3e0ff */
[----:B------:R-:W-:Y:S01]  /*a400*/  IADD3.X R25, R35, R55, R21, P1, !PT ;  /* 0x0000003723197210 */ /* 0x000fe20000ffe415 */
        /* <DEDUP_REMOVED lines=13> */
.L_x_154:
[----:B------:R-:W-:Y:S05]  /*a4e0*/  BSYNC B1 ;  /* 0x0000000000017941 */ /* 0x000fea0003800000 */
.L_x_153:
        /* <DEDUP_REMOVED lines=16> */
.L_x_156:
[----:B------:R-:W-:Y:S05]  /*a5f0*/  BSYNC B1 ;  /* 0x0000000000017941 */ /* 0x000fea0003800000 */
.L_x_155:
        /* <DEDUP_REMOVED lines=17> */
.L_x_158:
[----:B------:R-:W-:Y:S05]  /*a710*/  BSYNC B1 ;  /* 0x0000000000017941 */ /* 0x000fea0003800000 */
.L_x_157:
        /* <DEDUP_REMOVED lines=32> */
.L_x_160:
[----:B------:R-:W-:Y:S05]  /*a920*/  BSYNC B1 ;  /* 0x0000000000017941 */ /* 0x000fea0003800000 */
.L_x_159:
        /* <DEDUP_REMOVED lines=16> */
.L_x_162:
[----:B------:R-:W-:Y:S05]  /*aa30*/  BSYNC B1 ;  /* 0x0000000000017941 */ /* 0x000fea0003800000 */
.L_x_161:
        /* <DEDUP_REMOVED lines=17> */
.L_x_164:
[----:B------:R-:W-:Y:S05]  /*ab50*/  BSYNC B1 ;  /* 0x0000000000017941 */ /* 0x000fea0003800000 */
.L_x_163:
        /* <DEDUP_REMOVED lines=32> */
.L_x_166:
[----:B------:R-:W-:Y:S05]  /*ad60*/  BSYNC B1 ;  /* 0x0000000000017941 */ /* 0x000fea0003800000 */
.L_x_165:
        /* <DEDUP_REMOVED lines=16> */
.L_x_168:
[----:B------:R-:W-:Y:S05]  /*ae70*/  BSYNC B1 ;  /* 0x0000000000017941 */ /* 0x000fea0003800000 */
.L_x_167:
        /* <DEDUP_REMOVED lines=17> */
.L_x_170:
[----:B------:R-:W-:Y:S05]  /*af90*/  BSYNC B1 ;  /* 0x0000000000017941 */ /* 0x000fea0003800000 */
.L_x_169:
        /* <DEDUP_REMOVED lines=32> */
.L_x_172:
[----:B------:R-:W-:Y:S05]  /*b1a0*/  BSYNC B1 ;  /* 0x0000000000017941 */ /* 0x000fea0003800000 */
.L_x_171:
[----:B--2---:R-:W-:Y:S01]  /*b1b0*/  IADD3 R2, P4, R6, R58, RZ ;  /* 0x0000003a06027210 */ /* 0x004fe20007f9e0ff */
[----:B0-----:R-:W-:Y:S01]  /*b1c0*/  IMAD.WIDE.U32 R4, R52, UR23, R12 ;  /* 0x0000001734047c25 */ /* 0x001fe2000f8e000c */
[----:B------:R-:W-:Y:S01]  /*b1d0*/  ISETP.GT.AND P2, PT, R50, 0x8, P0 ;  /* 0x000000083200780c */ /* 0x000fe20000744270 */
[----:B------:R-:W-:Y:S02]  /*b1e0*/  BSSY B1, `(.L_x_173) ;  /* 0x000000d000017945 */ /* 0x000fe40003800000 */
[----:B------:R-:W-:Y:S02]  /*b1f0*/  IMAD.X R3, R7, 0x1, R33, P4 ;  /* 0x0000000107037824 */ /* 0x000fe400020e0621 */
[----:B-----5:R-:W-:Y:S01]  /*b200*/  FMUL R7, R59, UR20 ;  /* 0x000000143b077c20 */ /* 0x020fe20008400000 */
[----:B------:R-:W-:Y:S01]  /*b210*/  IMAD.WIDE.U32 R8, R53, R30, R14 ;  /* 0x0000001e35087225 */ /* 0x000fe200078e000e */
[----:B------:R-:W-:-:S03]  /*b220*/  LEA R6, P0, R4, UR10, 0x2 ;  /* 0x0000000a04067c11 */ /* 0x000fc6000f8010ff */
[----:B------:R-:W-:Y:S01]  /*b230*/  FFMA R13, R0, UR21, R7 ;  /* 0x00000015000d7c23 */ /* 0x000fe20008000007 */
[----:B------:R-:W-:Y:S01]  /*b240*/  VIADD R5, R5, UR6 ;  /* 0x0000000605057c36 */ /* 0x000fe20008000000 */
[----:B------:R-:W-:-:S03]  /*b250*/  IADD3 R8, P4, R34, R8, RZ ;  /* 0x0000000822087210 */ /* 0x000fc60007f9e0ff */
[----:B------:R0:W-:Y:S01]  /*b260*/  @P5 STG.E desc[UR18][R2.64], R13 ;  /* 0x0000000d02005986 */ /* 0x0001e2000c101912 */
[----:B------:R-:W-:Y:S02]  /*b270*/  IADD3.X R9, R35, R55, R9, P4, !PT ;  /* 0x0000003723097210 */ /* 0x000fe400027fe409 */
[----:B------:R-:W-:Y:S01]  /*b280*/  LEA.HI.X R7, R4, UR11, R5, 0x2, P0 ;  /* 0x0000000b04077c11 */ /* 0x000fe200080f1405 */
[----:B------:R-:W-:Y:S06]  /*b290*/  @!P2 BRA `(.L_x_174) ;  /* 0x000000000004a947 */ /* 0x000fec0003800000 */
[----:B------:R2:W5:Y:S02]  /*b2a0*/  LDG.E.LTC128B R59, desc[UR18][R6.64+0x20] ;  /* 0x00002012063b7981 */ /* 0x000564000c1e1920 */
.L_x_174:
[----:B------:R-:W-:Y:S05]  /*b2b0*/  BSYNC B1 ;  /* 0x0000000000017941 */ /* 0x000fea0003800000 */
.L_x_173:
        /* <DEDUP_REMOVED lines=17> */
.L_x_176:
[----:B------:R-:W-:Y:S05]  /*b3d0*/  BSYNC B1 ;  /* 0x0000000000017941 */ /* 0x000fea0003800000 */
.L_x_175:
[----:B-----5:R-:W-:Y:S01]  /*b3e0*/  FMUL R0, R59, UR20 ;  /* 0x000000143b007c20 */ /* 0x020fe20008400000 */
        /* <DEDUP_REMOVED lines=11> */
[----:B--2---:R-:W-:Y:S02]  /*b4a0*/  IADD3.X R9, R31, R54, R11, P1, !PT ;  /* 0x000000361f097210 */ /* 0x004fe40000ffe40b */
[----:B0-----:R-:W-:Y:S02]  /*b4b0*/  IADD3 R5, P2, R16, R28, RZ ;  /* 0x0000001c10057210 */ /* 0x001fe40007f5e0ff */
[-C--:B------:R-:W-:Y:S01]  /*b4c0*/  IADD3 R12, P6, R14, R30.reuse, RZ ;  /* 0x0000001e0e0c7210 */ /* 0x080fe20007fde0ff */
[----:B---3--:R-:W-:-:S03]  /*b4d0*/  IMAD.WIDE.U32 R6, R53, R30, R8 ;  /* 0x0000001e35067225 */ /* 0x008fc600078e0008 */
        /* <DEDUP_REMOVED lines=16> */
.L_x_178:
[----:B------:R-:W-:Y:S05]  /*b5e0*/  BSYNC B1 ;  /* 0x0000000000017941 */ /* 0x000fea0003800000 */
.L_x_177:
[----:B------:R-:W3:Y:S01]  /*b5f0*/  LDL.LU R14, [R1+0x10] ;  /* 0x00001000010e7983 */ /* 0x000ee20000300800 */
[----:B------:R-:W-:Y:S01]  /*b600*/  IADD3 R2, P4, R2, R58, RZ ;  /* 0x0000003a02027210 */ /* 0x000fe20007f9e0ff */
[----:B-----5:R-:W-:Y:S01]  /*b610*/  FMUL R0, R59, UR20 ;  /* 0x000000143b007c20 */ /* 0x020fe20008400000 */
[----:B------:R-:W-:Y:S01]  /*b620*/  ISETP.GT.AND P2, PT, R50, 0x8, P0 ;  /* 0x000000083200780c */ /* 0x000fe20000744270 */
[----:B------:R-:W-:Y:S01]  /*b630*/  IMAD.WIDE.U32 R6, R53, R30, R12 ;  /* 0x0000001e35067225 */ /* 0x000fe200078e000c */
[----:B------:R-:W-:Y:S03]  /*b640*/  BSSY B1, `(.L_x_179) ;  /* 0x000000c000017945 */ /* 0x000fe60003800000 */
[----:B------:R-:W-:Y:S02]  /*b650*/  IMAD.X R3, R3, 0x1, R33, P4 ;  /* 0x0000000103037824 */ /* 0x000fe400020e0621 */
[----:B--2---:R-:W-:Y:S01]  /*b660*/  IMAD.WIDE.U32 R4, R52, UR23, R10 ;  /* 0x0000001734047c25 */ /* 0x004fe2000f8e000a */
[----:B------:R-:W-:-:S03]  /*b670*/  IADD3 R10, P4, R34, R6, RZ ;  /* 0x00000006220a7210 */ /* 0x000fc60007f9e0ff */
[----:B------:R-:W-:Y:S01]  /*b680*/  VIADD R5, R5, UR6 ;  /* 0x0000000605057c36 */ /* 0x000fe20008000000 */
[C---:B------:R-:W-:Y:S02]  /*b690*/  LEA R6, P0, R4.reuse, UR10, 0x2 ;  /* 0x0000000a04067c11 */ /* 0x040fe4000f8010ff */
[----:B------:R-:W-:Y:S02]  /*b6a0*/  IADD3.X R11, R35, R55, R7, P4, !PT ;  /* 0x00000037230b7210 */ /* 0x000fe400027fe407 */
[----:B------:R-:W-:Y:S01]  /*b6b0*/  LEA.HI.X R7, R4, UR11, R5, 0x2, P0 ;  /* 0x0000000b04077c11 */ /* 0x000fe200080f1405 */
[----:B---3--:R-:W-:-:S05]  /*b6c0*/  FFMA R15, R14, UR21, R0 ;  /* 0x000000150e0f7c23 */ /* 0x008fca0008000000 */
[----:B------:R2:W-:Y:S01]  /*b6d0*/  @P5 STG.E desc[UR18][R2.64], R15 ;  /* 0x0000000f02005986 */ /* 0x0005e2000c101912 */
[----:B------:R-:W-:Y:S05]  /*b6e0*/  @!P2 BRA `(.L_x_180) ;  /* 0x000000000004a947 */ /* 0x000fea0003800000 */
[----:B------:R3:W5:Y:S02]  /*b6f0*/  LDG.E.LTC128B R59, desc[UR18][R6.64+0x20] ;  /* 0x00002012063b7981 */ /* 0x000764000c1e1920 */
.L_x_180:
[----:B------:R-:W-:Y:S05]  /*b700*/  BSYNC B1 ;  /* 0x0000000000017941 */ /* 0x000fea0003800000 */
.L_x_179:
[----:B---3--:R-:W3:Y:S01]  /*b710*/  LDL.LU R6, [R1+0x14] ;  /* 0x0000140001067983 */ /* 0x008ee20000300800 */
[----:B-----5:R-:W-:Y:S01]  /*b720*/  FMUL R0, R59, UR20 ;  /* 0x000000143b007c20 */ /* 0x020fe20008400000 */
[----:B------:R-:W-:Y:S01]  /*b730*/  IMAD.WIDE.U32 R4, R52, UR23, R10 ;  /* 0x0000001734047c25 */ /* 0x000fe2000f8e000a */
[----:B------:R-:W-:Y:S01]  /*b740*/  ISETP.GT.AND P1, PT, R50, 0x8, P1 ;  /* 0x000000083200780c */ /* 0x000fe20000f24270 */
[----:B------:R-:W-:Y:S01]  /*b750*/  BSSY B1, `(.L_x_181) ;  /* 0x000000e000017945 */ /* 0x000fe20003800000 */
[----:B------:R-:W-:Y:S01]  /*b760*/  ISETP.GT.AND P0, PT, R51, 0xd0, PT ;  /* 0x000000d03300780c */ /* 0x000fe20003f04270 */
[----:B--2---:R-:W-:-:S03]  /*b770*/  IMAD.WIDE.U32 R14, R30, 0x7, R16 ;  /* 0x000000071e0e7825 */ /* 0x004fc600078e0010 */
[----:B------:R-:W-:Y:S01]  /*b780*/  ISETP.GT.AND P4, PT, R50, RZ, P0 ;  /* 0x000000ff3200720c */ /* 0x000fe20000784270 */
[----:B------:R-:W-:Y:S01]  /*b790*/  VIADD R7, R5, UR6 ;  /* 0x0000000605077c36 */ /* 0x000fe20008000000 */
[----:B------:R-:W-:Y:S01]  /*b7a0*/  IADD3 R5, P6, R28, R14, RZ ;  /* 0x0000000e1c057210 */ /* 0x000fe20007fde0ff */
[----:B------:R-:W-:-:S05]  /*b7b0*/  IMAD.IADD R16, R54, 0x1, R15 ;  /* 0x0000000136107824 */ /* 0x000fca00078e020f */
[----:B------:R-:W-:Y:S01]  /*b7c0*/  IADD3.X R10, R16, R27, RZ, P6, !PT ;  /* 0x0000001b100a7210 */ /* 0x000fe200037fe4ff */
[----:B---3--:R-:W-:Y:S01]  /*b7d0*/  FFMA R11, R6, UR21, R0 ;  /* 0x00000015060b7c23 */ /* 0x008fe20008000000 */
[----:B------:R-:W-:-:S04]  /*b7e0*/  LEA R6, P5, R4, UR10, 0x2 ;  /* 0x0000000a04067c11 */ /* 0x000fc8000f8a10ff */
[----:B------:R2:W-:Y:S01]  /*b7f0*/  @P2 STG.E desc[UR18][R18.64+0x20], R11 ;  /* 0x0000200b12002986 */ /* 0x0005e2000c101912 */
[----:B------:R-:W-:Y:S01]  /*b800*/  LEA.HI.X R7, R4, UR11, R7, 0x2, P5 ;  /* 0x0000000b04077c11 */ /* 0x000fe2000a8f1407 */
[----:B------:R-:W-:Y:S07]  /*b810*/  @!P1 BRA `(.L_x_182) ;  /* 0x0000000000049947 */ /* 0x000fee0003800000 */
[----:B------:R3:W5:Y:S02]  /*b820*/  LDG.E.LTC128B R59, desc[UR18][R6.64+0x20] ;  /* 0x00002012063b7981 */ /* 0x000764000c1e1920 */
.L_x_182:
[----:B------:R-:W-:Y:S05]  /*b830*/  BSYNC B1 ;  /* 0x0000000000017941 */ /* 0x000fea0003800000 */
.L_x_181:
[----:B---3--:R-:W3:Y:S01]  /*b840*/  LDL.LU R6, [R1+0x18] ;  /* 0x0000180001067983 */ /* 0x008ee20000300800 */
[----:B-----5:R-:W-:Y:S01]  /*b850*/  FMUL R0, R59, UR20 ;  /* 0x000000143b007c20 */ /* 0x020fe20008400000 */
[C---:B------:R-:W-:Y:S02]  /*b860*/  LEA R4, P2, R5.reuse, UR10, 0x2 ;  /* 0x0000000a05047c11 */ /* 0x040fe4000f8410ff */
[----:B0-2---:R-:W2:Y:S02]  /*b870*/  LDL.LU R18, [R1+0x1c] ;  /* 0x00001c0001127983 */ /* 0x005ea40000300800 */
[----:B------:R-:W-:Y:S01]  /*b880*/  LEA.HI.X R5, R5, UR11, R10, 0x2, P2 ;  /* 0x0000000b05057c11 */ /* 0x000fe200090f140a */
[----:B------:R-:W-:-:S04]  /*b890*/  IMAD.WIDE.U32 R8, R30, 0x7, R8 ;  /* 0x000000071e087825 */ /* 0x000fc800078e0008 */
[----:B---3--:R-:W-:-:S05]  /*b8a0*/  FFMA R17, R6, UR21, R0 ;  /* 0x0000001506117c23 */ /* 0x008fca0008000000 */
[----:B------:R0:W-:Y:S04]  /*b8b0*/  @P1 STG.E desc[UR18][R2.64+0x20], R17 ;  /* 0x0000201102001986 */ /* 0x0001e8000c101912 */
[----:B------:R3:W4:Y:S01]  /*b8c0*/  @P4 LDG.E.LTC128B R59, desc[UR18][R4.64] ;  /* 0x00000012043b4981 */ /* 0x000722000c1e1920 */
[-C--:B------:R-:W-:Y:S01]  /*b8d0*/  IADD3 R8, P1, R8, R30.reuse, RZ ;  /* 0x0000001e08087210 */ /* 0x080fe20007f3e0ff */
[----:B------:R-:W-:Y:S01]  /*b8e0*/  IMAD.WIDE.U32 R12, R30, 0x7, R12 ;  /* 0x000000071e0c7825 */ /* 0x000fe200078e000c */
[----:B------:R-:W-:Y:S01]  /*b8f0*/  IADD3 R14, P2, R14, R30, RZ ;  /* 0x0000001e0e0e7210 */ /* 0x000fe20007f5e0ff */
[----:B------:R-:W-:Y:S01]  /*b900*/  BSSY B1, `(.L_x_183) ;  /* 0x0000016000017945 */ /* 0x000fe20003800000 */
[----:B------:R-:W-:Y:S02]  /*b910*/  IADD3.X R9, R31, R54, R9, P1, !PT ;  /* 0x000000361f097210 */ /* 0x000fe40000ffe409 */
[----:B------:R-:W-:Y:S01]  /*b920*/  IADD3 R12, P6, R12, R30, RZ ;  /* 0x0000001e0c0c7210 */ /* 0x000fe20007fde0ff */
[----:B------:R-:W-:-:S02]  /*b930*/  IMAD.X R15, R16, 0x1, R31, P2 ;  /* 0x00000001100f7824 */ /* 0x000fc400010e061f */
[----:B------:R-:W-:Y:S01]  /*b940*/  IMAD.WIDE.U32 R6, R53, R30, R8 ;  /* 0x0000001e35067225 */ /* 0x000fe200078e0008 */
[----:B---3--:R-:W-:Y:S02]  /*b950*/  IADD3 R5, P2, R14, R28, RZ ;  /* 0x0000001c0e057210 */ /* 0x008fe40007f5e0ff */
[----:B------:R-:W-:Y:S02]  /*b960*/  IADD3.X R13, R31, R54, R13, P6, !PT ;  /* 0x000000361f0d7210 */ /* 0x000fe400037fe40d */
[----:B------:R-:W-:-:S04]  /*b970*/  IADD3 R10, P1, R34, R6, RZ ;  /* 0x00000006220a7210 */ /* 0x000fc80007f3e0ff */
[----:B------:R-:W-:Y:S01]  /*b980*/  IADD3.X R11, R35, R55, R7, P1, !PT ;  /* 0x00000037230b7210 */ /* 0x000fe20000ffe407 */
[----:B------:R-:W-:Y:S01]  /*b990*/  IMAD.WIDE.U32 R6, R32, 0x1c, R2 ;  /* 0x0000001c20067825 */ /* 0x000fe200078e0002 */
[----:B------:R-:W-:-:S03]  /*b9a0*/  ISETP.GT.AND P1, PT, R51, 0xd1, PT ;  /* 0x000000d13300780c */ /* 0x000fc60003f24270 */
[----:B0-----:R-:W-:Y:S01]  /*b9b0*/  IMAD.IADD R17, R56, 0x1, R7 ;  /* 0x0000000138117824 */ /* 0x001fe200078e0207 */
[----:B------:R-:W-:Y:S01]  /*b9c0*/  ISETP.GT.AND P5, PT, R50, RZ, P1 ;  /* 0x000000ff3200720c */ /* 0x000fe20000fa4270 */
[----:B------:R-:W-:Y:S02]  /*b9d0*/  IMAD.MOV.U32 R16, RZ, RZ, R6 ;  /* 0x000000ffff107224 */ /* 0x000fe400078e0006 */
[----:B----4-:R-:W-:-:S04]  /*b9e0*/  FMUL R0, R59, UR20 ;  /* 0x000000143b007c20 */ /* 0x010fc80008400000 */
[----:B--2---:R-:W-:Y:S01]  /*b9f0*/  FFMA R19, R18, UR21, R0 ;  /* 0x0000001512137c23 */ /* 0x004fe20008000000 */
[----:B------:R-:W-:Y:S01]  /*ba00*/  IMAD.X R0, R15, 0x1, R27, P2 ;  /* 0x000000010f007824 */ /* 0x000fe200010e061b */
[----:B------:R-:W-:-:S03]  /*ba10*/  LEA R4, P2, R5, UR10, 0x2 ;  /* 0x0000000a05047c11 */ /* 0x000fc6000f8410ff */
[----:B------:R0:W-:Y:S01]  /*ba20*/  @P4 STG.E desc[UR18][R16.64], R19 ;  /* 0x0000001310004986 */ /* 0x0001e2000c101912 */
[----:B------:R-:W-:Y:S01]  /*ba30*/  LEA.HI.X R5, R5, UR11, R0, 0x2, P2 ;  /* 0x0000000b05057c11 */ /* 0x000fe200090f1400 */
[----:B------:R-:W-:Y:S08]  /*ba40*/  @!P5 BRA `(.L_x_184) ;  /* 0x000000000004d947 */ /* 0x000ff00003800000 */
[----:B------:R2:W5:Y:S02]  /*ba50*/  LDG.E.LTC128B R59, desc[UR18][R4.64] ;  /* 0x00000012043b7981 */ /* 0x000564000c1e1920 */
.L_x_184:
[----:B------:R-:W-:Y:S05]  /*ba60*/  BSYNC B1 ;  /* 0x0000000000017941 */ /* 0x000fea0003800000 */
.L_x_183:
[----:B------:R-:W0:Y:S01]  /*ba70*/  LDL.LU R18, [R1+0x20] ;  /* 0x0000200001127983 */ /* 0x000e220000300800 */
        /* <DEDUP_REMOVED lines=12> */
[----:B0-----:R-:W-:-:S05]  /*bb40*/  FFMA R19, R18, UR21, R0 ;  /* 0x0000001512137c23 */ /* 0x001fca0008000000 */
[----:B------:R0:W-:Y:S01]  /*bb50*/  @P5 STG.E desc[UR18][R2.64], R19 ;  /* 0x0000001302005986 */ /* 0x0001e2000c101912 */
[----:B------:R-:W-:Y:S05]  /*bb60*/  @!P2 BRA `(.L_x_186) ;  /* 0x000000000004a947 */ /* 0x000fea0003800000 */
[----:B------:R2:W5:Y:S02]  /*bb70*/  LDG.E.LTC128B R59, desc[UR18][R6.64+0x20] ;  /* 0x00002012063b7981 */ /* 0x000564000c1e1920 */
.L_x_186:
[----:B------:R-:W-:Y:S05]  /*bb80*/  BSYNC B1 ;  /* 0x0000000000017941 */ /* 0x000fea0003800000 */
.L_x_185:
[----:B--2---:R-:W2:Y:S01]  /*bb90*/  LDL.LU R6, [R1+0x24] ;  /* 0x0000240001067983 */ /* 0x004ea20000300800 */
[----:B-----5:R-:W-:Y:S01]  /*bba0*/  FMUL R0, R59, UR20 ;  /* 0x000000143b007c20 */ /* 0x020fe20008400000 */
[----:B------:R-:W-:Y:S01]  /*bbb0*/  IMAD.WIDE.U32 R4, R52, UR23, R10 ;  /* 0x0000001734047c25 */ /* 0x000fe2000f8e000a */
[----:B------:R-:W-:Y:S01]  /*bbc0*/  ISETP.GT.AND P1, PT, R50, 0x8, P1 ;  /* 0x000000083200780c */ /* 0x000fe20000f24270 */
[----:B------:R-:W-:Y:S01]  /*bbd0*/  BSSY B1, `(.L_x_187) ;  /* 0x000000e000017945 */ /* 0x000fe20003800000 */
[----:B------:R-:W-:Y:S01]  /*bbe0*/  ISETP.GT.AND P0, PT, R51, 0xd8, PT ;  /* 0x000000d83300780c */ /* 0x000fe20003f04270 */
[----:B------:R-:W-:-:S03]  /*bbf0*/  IMAD.WIDE.U32 R14, R30, 0x7, R14 ;  /* 0x000000071e0e7825 */ /* 0x000fc600078e000e */
[----:B------:R-:W-:Y:S01]  /*bc00*/  ISETP.GT.AND P4, PT, R50, RZ, P0 ;  /* 0x000000ff3200720c */ /* 0x000fe20000784270 */
[----:B------:R-:W-:Y:S01]  /*bc10*/  VIADD R7, R5, UR6 ;  /* 0x0000000605077c36 */ /* 0x000fe20008000000 */
[----:B------:R-:W-:Y:S01]  /*bc20*/  IADD3 R5, P6, R28, R14, RZ ;  /* 0x0000000e1c057210 */ /* 0x000fe20007fde0ff */
[----:B------:R-:W-:-:S05]  /*bc30*/  IMAD.IADD R18, R54, 0x1, R15 ;  /* 0x0000000136127824 */ /* 0x000fca00078e020f */
[----:B------:R-:W-:Y:S01]  /*bc40*/  IADD3.X R10, R18, R27, RZ, P6, !PT ;  /* 0x0000001b120a7210 */ /* 0x000fe200037fe4ff */
[----:B--2---:R-:W-:Y:S01]  /*bc50*/  FFMA R11, R6, UR21, R0 ;  /* 0x00000015060b7c23 */ /* 0x004fe20008000000 */
[----:B------:R-:W-:-:S04]  /*bc60*/  LEA R6, P5, R4, UR10, 0x2 ;  /* 0x0000000a04067c11 */ /* 0x000fc8000f8a10ff */
[----:B------:R2:W-:Y:S01]  /*bc70*/  @P2 STG.E desc[UR18][R16.64+0x20], R11 ;  /* 0x0000200b10002986 */ /* 0x0005e2000c101912 */
[----:B------:R-:W-:Y:S01]  /*bc80*/  LEA.HI.X R7, R4, UR11, R7, 0x2, P5 ;  /* 0x0000000b04077c11 */ /* 0x000fe2000a8f1407 */
[----:B------:R-:W-:Y:S07]  /*bc90*/  @!P1 BRA `(.L_x_188) ;  /* 0x0000000000049947 */ /* 0x000fee0003800000 */
[----:B------:R3:W5:Y:S02]  /*bca0*/  LDG.E.LTC128B R59, desc[UR18][R6.64+0x20] ;  /* 0x00002012063b7981 */ /* 0x000764000c1e1920 */
.L_x_188:
[----:B------:R-:W-:Y:S05]  /*bcb0*/  BSYNC B1 ;  /* 0x0000000000017941 */ /* 0x000fea0003800000 */
.L_x_187:
[----:B---3--:R-:W2:Y:S01]  /*bcc0*/  LDL.LU R6, [R1+0x28] ;  /* 0x0000280001067983 */ /* 0x008ea20000300800 */
[----:B-----5:R-:W-:Y:S01]  /*bcd0*/  FMUL R0, R59, UR20 ;  /* 0x000000143b007c20 */ /* 0x020fe20008400000 */
[C---:B------:R-:W-:Y:S02]  /*bce0*/  LEA R4, P2, R5.reuse, UR10, 0x2 ;  /* 0x0000000a05047c11 */ /* 0x040fe4000f8410ff */
[----:B0-----:R-:W3:Y:S02]  /*bcf0*/  LDL.LU R19, [R1+0x2c] ;  /* 0x00002c0001137983 */ /* 0x001ee40000300800 */
[----:B------:R-:W-:Y:S01]  /*bd00*/  LEA.HI.X R5, R5, UR11, R10, 0x2, P2 ;  /* 0x0000000b05057c11 */ /* 0x000fe200090f140a */
[----:B------:R-:W-:-:S04]  /*bd10*/  IMAD.WIDE.U32 R8, R30, 0x7, R8 ;  /* 0x000000071e087825 */ /* 0x000fc800078e0008 */
[----:B--2---:R-:W-:-:S05]  /*bd20*/  FFMA R17, R6, UR21, R0 ;  /* 0x0000001506117c23 */ /* 0x004fca0008000000 */
        /* <DEDUP_REMOVED lines=10> */
[----:B--2---:R-:W-:Y:S02]  /*bdd0*/  IADD3 R5, P2, R14, R28, RZ ;  /* 0x0000001c0e057210 */ /* 0x004fe40007f5e0ff */
        /* <DEDUP_REMOVED lines=9> */
[----:B---3--:R-:W-:Y:S01]  /*be70*/  FFMA R19, R19, UR21, R0 ;  /* 0x0000001513137c23 */ /* 0x008fe20008000000 */
[----:B------:R-:W-:Y:S01]  /*be80*/  IMAD.X R0, R15, 0x1, R27, P2 ;  /* 0x000000010f007824 */ /* 0x000fe200010e061b */
[----:B------:R-:W-:-:S03]  /*be90*/  LEA R4, P2, R5, UR10, 0x2 ;  /* 0x0000000a05047c11 */ /* 0x000fc6000f8410ff */
[----:B------:R0:W-:Y:S01]  /*bea0*/  @P4 STG.E desc[UR18][R16.64], R19 ;  /* 0x0000001310004986 */ /* 0x0001e2000c101912 */
[----:B------:R-:W-:Y:S01]  /*beb0*/  LEA.HI.X R5, R5, UR11, R0, 0x2, P2 ;  /* 0x0000000b05057c11 */ /* 0x000fe200090f1400 */
[----:B------:R-:W-:Y:S08]  /*bec0*/  @!P5 BRA `(.L_x_190) ;  /* 0x000000000004d947 */ /* 0x000ff00003800000 */
[----:B------:R2:W5:Y:S02]  /*bed0*/  LDG.E.LTC128B R59, desc[UR18][R4.64] ;  /* 0x00000012043b7981 */ /* 0x000564000c1e1920 */
.L_x_190:
[----:B------:R-:W-:Y:S05]  /*bee0*/  BSYNC B1 ;  /* 0x0000000000017941 */ /* 0x000fea0003800000 */
.L_x_189:
        /* <DEDUP_REMOVED lines=17> */
.L_x_192:
[----:B------:R-:W-:Y:S05]  /*c000*/  BSYNC B1 ;  /* 0x0000000000017941 */ /* 0x000fea0003800000 */
.L_x_191:
        /* <DEDUP_REMOVED lines=18> */
.L_x_194:
[----:B------:R-:W-:Y:S05]  /*c130*/  BSYNC B1 ;  /* 0x0000000000017941 */ /* 0x000fea0003800000 */
.L_x_193:
        /* <DEDUP_REMOVED lines=34> */
.L_x_196:
[----:B------:R-:W-:Y:S05]  /*c360*/  BSYNC B1 ;  /* 0x0000000000017941 */ /* 0x000fea0003800000 */
.L_x_195:
        /* <DEDUP_REMOVED lines=17> */
.L_x_198:
[----:B------:R-:W-:Y:S05]  /*c480*/  BSYNC B1 ;  /* 0x0000000000017941 */ /* 0x000fea0003800000 */
.L_x_197:
        /* <DEDUP_REMOVED lines=18> */
.L_x_200:
[----:B------:R-:W-:Y:S05]  /*c5b0*/  BSYNC B1 ;  /* 0x0000000000017941 */ /* 0x000fea0003800000 */
.L_x_199:
        /* <DEDUP_REMOVED lines=34> */
.L_x_202:
[----:B------:R-:W-:Y:S05]  /*c7e0*/  BSYNC B1 ;  /* 0x0000000000017941 */ /* 0x000fea0003800000 */
.L_x_201:
        /* <DEDUP_REMOVED lines=17> */
.L_x_204:
[----:B------:R-:W-:Y:S05]  /*c900*/  BSYNC B1 ;  /* 0x0000000000017941 */ /* 0x000fea0003800000 */
.L_x_203:
        /* <DEDUP_REMOVED lines=18> */
.L_x_206:
[----:B------:R-:W-:Y:S05]  /*ca30*/  BSYNC B1 ;  /* 0x0000000000017941 */ /* 0x000fea0003800000 */
.L_x_205:
        /* <DEDUP_REMOVED lines=34> */
.L_x_208:
[----:B------:R-:W-:Y:S05]  /*cc60*/  BSYNC B1 ;  /* 0x0000000000017941 */ /* 0x000fea0003800000 */
.L_x_207:
        /* <DEDUP_REMOVED lines=17> */
.L_x_210:
[----:B------:R-:W-:Y:S05]  /*cd80*/  BSYNC B1 ;  /* 0x0000000000017941 */ /* 0x000fea0003800000 */
.L_x_209:
        /* <DEDUP_REMOVED lines=10> */
[----:B0-----:R-:W-:-:S05]  /*ce30*/  IMAD.IADD R19, R54, 0x1, R15 ;  /* 0x0000000136137824 */ /* 0x001fca00078e020f */
[----:B------:R-:W-:Y:S01]  /*ce40*/  IADD3.X R10, R19, R27, RZ, P6, !PT ;  /* 0x0000001b130a7210 */ /* 0x000fe200037fe4ff */
[----:B--2---:R-:W-:Y:S01]  /*ce50*/  FFMA R11, R6, UR21, R0 ;  /* 0x00000015060b7c23 */ /* 0x004fe20008000000 */
[----:B------:R-:W-:-:S04]  /*ce60*/  LEA R6, P5, R4, UR10, 0x2 ;  /* 0x0000000a04067c11 */ /* 0x000fc8000f8a10ff */
[----:B------:R0:W-:Y:S01]  /*ce70*/  @P2 STG.E desc[UR18][R16.64+0x20], R11 ;  /* 0x0000200b10002986 */ /* 0x0001e2000c101912 */
[----:B------:R-:W-:Y:S01]  /*ce80*/  LEA.HI.X R7, R4, UR11, R7, 0x2, P5 ;  /* 0x0000000b04077c11 */ /* 0x000fe2000a8f1407 */
[----:B------:R-:W-:Y:S07]  /*ce90*/  @!P1 BRA `(.L_x_212) ;  /* 0x0000000000049947 */ /* 0x000fee0003800000 */
[----:B------:R2:W5:Y:S02]  /*cea0*/  LDG.E.LTC128B R59, desc[UR18][R6.64+0x20] ;  /* 0x00002012063b7981 */ /* 0x000564000c1e1920 */
.L_x_212:
[----:B------:R-:W-:Y:S05]  /*ceb0*/  BSYNC B1 ;  /* 0x0000000000017941 */ /* 0x000fea0003800000 */
.L_x_211:
[----:B--2---:R-:W2:Y:S01]  /*cec0*/  LDL.LU R6, [R1+0x68] ;  /* 0x0000680001067983 */ /* 0x004ea20000300800 */
[----:B-----5:R-:W-:Y:S01]  /*ced0*/  FMUL R0, R59, UR20 ;  /* 0x000000143b007c20 */ /* 0x020fe20008400000 */
[C---:B------:R-:W-:Y:S01]  /*cee0*/  LEA R4, P2, R5.reuse, UR10, 0x2 ;  /* 0x0000000a05047c11 */ /* 0x040fe2000f8410ff */
[----:B------:R-:W-:Y:S01]  /*cef0*/  IMAD.MOV.U32 R15, RZ, RZ, R59 ;  /* 0x000000ffff0f7224 */ /* 0x000fe200078e003b */
[----:B0-----:R-:W3:Y:S02]  /*cf00*/  LDL.LU R16, [R1+0x6c] ;  /* 0x00006c0001107983 */ /* 0x001ee40000300800 */
[----:B------:R-:W-:Y:S01]  /*cf10*/  LEA.HI.X R5, R5, UR11, R10, 0x2, P2 ;  /* 0x0000000b05057c11 */ /* 0x000fe200090f140a */
[----:B--2---:R-:W-:-:S05]  /*cf20*/  FFMA R11, R6, UR21, R0 ;  /* 0x00000015060b7c23 */ /* 0x004fca0008000000 */
[----:B------:R0:W-:Y:S04]  /*cf30*/  @P1 STG.E desc[UR18][R2.64+0x20], R11 ;  /* 0x0000200b02001986 */ /* 0x0001e8000c101912 */
[----:B------:R2:W4:Y:S01]  /*cf40*/  @P4 LDG.E.LTC128B R15, desc[UR18][R4.64] ;  /* 0x00000012040f4981 */ /* 0x000522000c1e1920 */
[----:B------:R-:W-:Y:S01]  /*cf50*/  IMAD.WIDE.U32 R8, R30, 0x7, R8 ;  /* 0x000000071e087825 */ /* 0x000fe200078e0008 */
[----:B------:R-:W-:Y:S01]  /*cf60*/  IADD3 R58, P2, R2, R58, RZ ;  /* 0x0000003a023a7210 */ /* 0x000fe20007f5e0ff */
[----:B------:R-:W-:Y:S02]  /*cf70*/  BSSY B1, `(.L_x_213) ;  /* 0x000001a000017945 */ /* 0x000fe40003800000 */
[----:B------:R-:W-:Y:S01]  /*cf80*/  IMAD.WIDE.U32 R6, R32, 0x1c, R2 ;  /* 0x0000001c20067825 */ /* 0x000fe200078e0002 */
[----:B------:R-:W-:-:S03]  /*cf90*/  IADD3 R8, P1, R8, R30, RZ ;  /* 0x0000001e08087210 */ /* 0x000fc60007f3e0ff */
[----:B0-----:R-:W-:Y:S01]  /*cfa0*/  IMAD.IADD R11, R56, 0x1, R7 ;  /* 0x00000001380b7824 */ /* 0x001fe200078e0207 */
[----:B------:R-:W-:Y:S01]  /*cfb0*/  IADD3.X R9, R31, R54, R9, P1, !PT ;  /* 0x000000361f097210 */ /* 0x000fe20000ffe409 */
[----:B------:R-:W-:Y:S01]  /*cfc0*/  IMAD.WIDE.U32 R12, R30, 0x7, R12 ;  /* 0x000000071e0c7825 */ /* 0x000fe200078e000c */
[----:B------:R-:W-:-:S03]  /*cfd0*/  ISETP.GT.AND P1, PT, R51, 0xf9, PT ;  /* 0x000000f93300780c */ /* 0x000fc60003f24270 */
[----:B------:R-:W-:Y:S02]  /*cfe0*/  IMAD.MOV.U32 R10, RZ, RZ, R6 ;  /* 0x000000ffff0a7224 */ /* 0x000fe400078e0006 */
[----:B------:R-:W-:Y:S01]  /*cff0*/  IMAD.X R59, R3, 0x1, R33, P2 ;  /* 0x00000001033b7824 */ /* 0x000fe200010e0621 */
[-C--:B--2---:R-:W-:Y:S01]  /*d000*/  IADD3 R4, P2, R12, R30.reuse, RZ ;  /* 0x0000001e0c047210 */ /* 0x084fe20007f5e0ff */
[----:B------:R-:W-:-:S03]  /*d010*/  IMAD.WIDE.U32 R8, R53, R30, R8 ;  /* 0x0000001e35087225 */ /* 0x000fc600078e0008 */
[----:B------:R-:W-:Y:S02]  /*d020*/  IADD3.X R5, R31, R54, R13, P2, !PT ;  /* 0x000000361f057210 */ /* 0x000fe400017fe40d */
[----:B------:R-:W-:Y:S02]  /*d030*/  ISETP.GT.AND P2, PT, R50, RZ, P1 ;  /* 0x000000ff3200720c */ /* 0x000fe40000f44270 */
[----:B------:R-:W-:-:S04]  /*d040*/  IADD3 R8, P5, R34, R8, RZ ;  /* 0x0000000822087210 */ /* 0x000fc80007fbe0ff */
[----:B------:R-:W-:Y:S02]  /*d050*/  IADD3.X R9, R35, R55, R9, P5, !PT ;  /* 0x0000003723097210 */ /* 0x000fe40002ffe409 */
[----:B------:R-:W-:-:S04]  /*d060*/  IADD3 R14, P5, P6, R28, R30, R14 ;  /* 0x0000001e1c0e7210 */ /* 0x000fc80007ebe00e */
[----:B------:R-:W-:Y:S01]  /*d070*/  IADD3.X R27, R27, R31, R19, P5, P6 ;  /* 0x0000001f1b1b7210 */ /* 0x000fe20002fec413 */
[----:B------:R-:W-:Y:S01]  /*d080*/  IMAD.WIDE.U32 R30, R53, R30, R4 ;  /* 0x0000001e351e7225 */ /* 0x000fe200078e0004 */
[----:B------:R-:W-:-:S03]  /*d090*/  LEA R2, P5, R14, UR10, 0x2 ;  /* 0x0000000a0e027c11 */ /* 0x000fc6000f8a10ff */
[----:B------:R-:W-:Y:S01]  /*d0a0*/  IMAD.WIDE.U32 R4, R52, UR23, R8 ;  /* 0x0000001734047c25 */ /* 0x000fe2000f8e0008 */
[----:B------:R-:W-:-:S03]  /*d0b0*/  LEA.HI.X R3, R14, UR11, R27, 0x2, P5 ;  /* 0x0000000b0e037c11 */ /* 0x000fc6000a8f141b */
[----:B----4-:R-:W-:-:S04]  /*d0c0*/  FMUL R0, R15, UR20 ;  /* 0x000000140f007c20 */ /* 0x010fc80008400000 */
[----:B---3--:R-:W-:-:S05]  /*d0d0*/  FFMA R7, R16, UR21, R0 ;  /* 0x0000001510077c23 */ /* 0x008fca0008000000 */
[----:B------:R0:W-:Y:S01]  /*d0e0*/  @P4 STG.E desc[UR18][R10.64], R7 ;  /* 0x000000070a004986 */ /* 0x0001e2000c101912 */
[----:B------:R-:W-:Y:S05]  /*d0f0*/  @!P2 BRA `(.L_x_214) ;  /* 0x000000000004a947 */ /* 0x000fea0003800000 */
[----:B------:R2:W5:Y:S02]  /*d100*/  LDG.E.LTC128B R15, desc[UR18][R2.64] ;  /* 0x00000012020f7981 */ /* 0x000564000c1e1920 */
.L_x_214:
[----:B------:R-:W-:Y:S05]  /*d110*/  BSYNC B1 ;  /* 0x0000000000017941 */ /* 0x000fea0003800000 */
.L_x_213:
[----:B------:R-:W3:Y:S01]  /*d120*/  LDL.LU R8, [R1+0x70] ;  /* 0x0000700001087983 */ /* 0x000ee20000300800 */
[----:B-----5:R-:W-:Y:S01]  /*d130*/  FMUL R0, R15, UR20 ;  /* 0x000000140f007c20 */ /* 0x020fe20008400000 */
[----:B--2---:R-:W-:Y:S01]  /*d140*/  VIADD R3, R5, UR6 ;  /* 0x0000000605037c36 */ /* 0x004fe20008000000 */
[----:B------:R-:W-:Y:S01]  /*d150*/  ISETP.GT.AND P0, PT, R50, 0x8, P0 ;  /* 0x000000083200780c */ /* 0x000fe20000704270 */
[----:B------:R-:W-:Y:S01]  /*d160*/  BSSY B1, `(.L_x_215) ;  /* 0x0000009000017945 */ /* 0x000fe20003800000 */
[----:B------:R-:W-:Y:S02]  /*d170*/  IADD3 R6, P5, R34, R30, RZ ;  /* 0x0000001e22067210 */ /* 0x000fe40007fbe0ff */
[C---:B------:R-:W-:Y:S02]  /*d180*/  LEA R2, P4, R4.reuse, UR10, 0x2 ;  /* 0x0000000a04027c11 */ /* 0x040fe4000f8810ff */
[----:B0-----:R-:W-:Y:S02]  /*d190*/  IADD3.X R7, R35, R55, R31, P5, !PT ;  /* 0x0000003723077210 */ /* 0x001fe40002ffe41f */
[----:B------:R-:W-:Y:S01]  /*d1a0*/  LEA.HI.X R3, R4, UR11, R3, 0x2, P4 ;  /* 0x0000000b04037c11 */ /* 0x000fe2000a0f1403 */
[----:B---3--:R-:W-:-:S05]  /*d1b0*/  FFMA R5, R8, UR21, R0 ;  /* 0x0000001508057c23 */ /* 0x008fca0008000000 */
[----:B------:R0:W-:Y:S01]  /*d1c0*/  @P2 STG.E desc[UR18][R58.64], R5 ;  /* 0x000000053a002986 */ /* 0x0001e2000c101912 */
[----:B------:R-:W-:Y:S05]  /*d1d0*/  @!P0 BRA `(.L_x_216) ;  /* 0x0000000000048947 */ /* 0x000fea0003800000 */
[----:B------:R2:W5:Y:S02]  /*d1e0*/  LDG.E.LTC128B R15, desc[UR18][R2.64+0x20] ;  /* 0x00002012020f7981 */ /* 0x000564000c1e1920 */
.L_x_216:
[----:B------:R-:W-:Y:S05]  /*d1f0*/  BSYNC B1 ;  /* 0x0000000000017941 */ /* 0x000fea0003800000 */
.L_x_215:
[----:B--2---:R-:W0:Y:S01]  /*d200*/  LDL.LU R2, [R1+0x74] ;  /* 0x0000740001027983 */ /* 0x004e220000300800 */
[----:B------:R-:W-:Y:S01]  /*d210*/  ISETP.GT.AND P1, PT, R50, 0x8, P1 ;  /* 0x000000083200780c */ /* 0x000fe20000f24270 */
[----:B-----5:R-:W-:Y:S01]  /*d220*/  FMUL R0, R15, UR20 ;  /* 0x000000140f007c20 */ /* 0x020fe20008400000 */
[----:B------:R-:W-:Y:S01]  /*d230*/  IMAD.WIDE.U32 R52, R52, UR23, R6 ;  /* 0x0000001734347c25 */ /* 0x000fe2000f8e0006 */
[----:B------:R-:W-:Y:S03]  /*d240*/  BSSY B1, `(.L_x_217) ;  /* 0x0000008000017945 */ /* 0x000fe60003800000 */
[----:B------:R-:W-:Y:S02]  /*d250*/  VIADD R3, R53, UR6 ;  /* 0x0000000635037c36 */ /* 0x000fe40008000000 */
[----:B0-----:R-:W-:-:S05]  /*d260*/  FFMA R5, R2, UR21, R0 ;  /* 0x0000001502057c23 */ /* 0x001fca0008000000 */
[----:B------:R0:W-:Y:S01]  /*d270*/  @P0 STG.E desc[UR18][R10.64+0x20], R5 ;  /* 0x000020050a000986 */ /* 0x0001e2000c101912 */
[----:B------:R-:W-:-:S04]  /*d280*/  LEA R2, P0, R52, UR10, 0x2 ;  /* 0x0000000a34027c11 */ /* 0x000fc8000f8010ff */
[----:B------:R-:W-:Y:S01]  /*d290*/  LEA.HI.X R3, R52, UR11, R3, 0x2, P0 ;  /* 0x0000000b34037c11 */ /* 0x000fe200080f1403 */
[----:B------:R-:W-:Y:S08]  /*d2a0*/  @!P1 BRA `(.L_x_218) ;  /* 0x0000000000049947 */ /* 0x000ff00003800000 */
[----:B------:R2:W5:Y:S02]  /*d2b0*/  LDG.E.LTC128B R15, desc[UR18][R2.64+0x20] ;  /* 0x00002012020f7981 */ /* 0x000564000c1e1920 */
.L_x_218:
[----:B------:R-:W-:Y:S05]  /*d2c0*/  BSYNC B1 ;  /* 0x0000000000017941 */ /* 0x000fea0003800000 */
.L_x_217:
[----:B------:R-:W3:Y:S01]  /*d2d0*/  LDL.LU R0, [R1+0x90] ;  /* 0x0000900001007983 */ /* 0x000ee20000300800 */
[----:B-----5:R-:W-:-:S04]  /*d2e0*/  FMUL R15, R15, UR20 ;  /* 0x000000140f0f7c20 */ /* 0x020fc80008400000 */
[----:B---3--:R-:W-:Y:S01]  /*d2f0*/  FFMA R15, R0, UR21, R15 ;  /* 0x00000015000f7c23 */ /* 0x008fe2000800000f */
[----:B------:R-:W-:Y:S06]  /*d300*/  @!P1 BRA `(.L_x_219) ;  /* 0x0000002400ac9947 */ /* 0x000fec0003800000 */
[----:B------:R3:W-:Y:S01]  /*d310*/  STG.E desc[UR18][R58.64+0x20], R15 ;  /* 0x0000200f3a007986 */ /* 0x0007e2000c101912 */
[----:B------:R-:W-:Y:S05]  /*d320*/  BRA `(.L_x_219) ;  /* 0x0000002400a47947 */ /* 0x000fea0003800000 */
.L_x_28:
[----:B------:R-:W-:Y:S01]  /*d330*/  ISETP.GT.AND P0, PT, R51, 0x1, PT ;  /* 0x000000013300780c */ /* 0x000fe20003f04270 */
[----:B------:R-:W-:Y:S01]  /*d340*/  ULDC.64 UR6, c[0x0][0x6c0] ;  /* 0x0001b00000067ab9 */ /* 0x000fe20000000a00 */
[----:B------:R-:W-:Y:S01]  /*d350*/  ISETP.GT.AND P1, PT, R50, 0x8, P1 ;  /* 0x000000083200780c */ /* 0x000fe20000f24270 */
[----:B------:R-:W-:Y:S01]  /*d360*/  FMUL R29, R228, UR21 ;  /* 0x00000015e41d7c20 */ /* 0x000fe20008400000 */
[----:B------:R-:W-:Y:S01]  /*d370*/  LEA R24, P5, R36, UR6, 0x2 ;  /* 0x0000000624187c11 */ /* 0x000fe2000f8a10ff */
[----:B------:R-:W-:Y:S01]  /*d380*/  FMUL R227, R227, UR21 ;  /* 0x00000015e3e37c20 */ /* 0x000fe20008400000 */
[----:B------:R-:W-:Y:S01]  /*d390*/  ISETP.GT.AND P4, PT, R50, RZ, P0 ;  /* 0x000000ff3200720c */ /* 0x000fe20000784270 */
[----:B------:R-:W-:Y:S01]  /*d3a0*/  FMUL R31, R226, UR21 ;  /* 0x00000015e21f7c20 */ /* 0x000fe20008400000 */
[----:B------:R-:W-:Y:S01]  /*d3b0*/  LEA.HI.X R25, R36, UR7, R43, 0x2, P5 ;  /* 0x0000000724197c11 */ /* 0x000fe2000a8f142b */
[----:B------:R-:W-:Y:S01]  /*d3c0*/  FMUL R225, R225, UR21 ;  /* 0x00000015e1e17c20 */ /* 0x000fe20008400000 */
[C---:B------:R-:W-:Y:S01]  /*d3d0*/  LEA R26, P5, R32.reuse, R24, 0x2 ;  /* 0x00000018201a7211 */ /* 0x040fe200078a10ff */
[----:B------:R-:W-:Y:S01]  /*d3e0*/  IMAD.SHL.U32 R37, R32, 0x20, RZ ;  /* 0x0000002020257824 */ /* 0x000fe200078e00ff */
[----:B------:R-:W-:Y:S01]  /*d3f0*/  ISETP.GT.AND P0, PT, R50, 0x8, P0 ;  /* 0x000000083200780c */ /* 0x000fe20000704270 */
[----:B------:R0:W-:Y:S01]  /*d400*/  @P2 STG.E desc[UR18][R24.64], R29 ;  /* 0x0000001d18002986 */ /* 0x0001e2000c101912 */
[----:B------:R-:W-:-:S02]  /*d410*/  LEA.HI.X R27, R32, R25, R33, 0x2, P5 ;  /* 0x00000019201b7211 */ /* 0x000fc400028f1421 */
[----:B------:R-:W-:Y:S01]  /*d420*/  SHF.L.U64.HI R39, R32, 0x5, R33 ;  /* 0x0000000520277819 */ /* 0x000fe20000010221 */
[----:B------:R-:W-:Y:S01]  /*d430*/  FMUL R35, R224, UR21 ;  /* 0x00000015e0237c20 */ /* 0x000fe20008400000 */
[----:B------:R-:W-:Y:S01]  /*d440*/  FMUL R223, R223, UR21 ;  /* 0x00000015dfdf7c20 */ /* 0x000fe20008400000 */
[----:B------:R-:W-:Y:S04]  /*d450*/  @P4 STG.E desc[UR18][R26.64], R227 ;  /* 0x000000e31a004986 */ /* 0x000fe8000c101912 */
[----:B------:R2:W-:Y:S01]  /*d460*/  @P1 STG.E desc[UR18][R24.64+0x20], R31 ;  /* 0x0000201f18001986 */ /* 0x0005e2000c101912 */
[----:B------:R-:W-:-:S03]  /*d470*/  ISETP.GT.AND P1, PT, R51, 0x8, PT ;  /* 0x000000083300780c */ /* 0x000fc60003f24270 */
[----:B------:R3:W-:Y:S01]  /*d480*/  @P0 STG.E desc[UR18][R26.64+0x20], R225 ;  /* 0x000020e11a000986 */ /* 0x0007e2000c101912 */
[----:B------:R-:W-:Y:S02]  /*d490*/  ISETP.GT.AND P0, PT, R51, 0x9, PT ;  /* 0x000000093300780c */ /* 0x000fe40003f04270 */
[C---:B------:R-:W-:Y:S01]  /*d4a0*/  ISETP.GT.AND P4, PT, R50.reuse, RZ, P1 ;  /* 0x000000ff3200720c */ /* 0x040fe20000f84270 */
[----:B------:R-:W-:Y:S01]  /*d4b0*/  IMAD R33, R33, 0x1c, RZ ;  /* 0x0000001c21217824 */ /* 0x000fe200078e02ff */
[----:B------:R-:W-:Y:S01]  /*d4c0*/  ISETP.GT.AND P5, PT, R50, RZ, P0 ;  /* 0x000000ff3200720c */ /* 0x000fe200007a4270 */
[----:B0-----:R-:W-:Y:S01]  /*d4d0*/  IMAD.WIDE.U32 R28, R32, 0x1c, R26 ;  /* 0x0000001c201c7825 */ /* 0x001fe200078e001a */
[----:B------:R-:W-:-:S03]  /*d4e0*/  ISETP.GT.AND P1, PT, R50, 0x8, P1 ;  /* 0x000000083200780c */ /* 0x000fc60000f24270 */
[----:B------:R-:W-:Y:S01]  /*d4f0*/  FMUL R221, R221, UR21 ;  /* 0x00000015dddd7c20 */ /* 0x000fe20008400000 */
[----:B--2---:R-:W-:Y:S01]  /*d500*/  IADD3 R24, P2, R37, R26, RZ ;  /* 0x0000001a25187210 */ /* 0x004fe20007f5e0ff */
[----:B------:R-:W-:Y:S01]  /*d510*/  FMUL R41, R220, UR21 ;  /* 0x00000015dc297c20 */ /* 0x000fe20008400000 */
[----:B------:R-:W-:Y:S01]  /*d520*/  IADD3 R29, R33, R29, RZ ;  /* 0x0000001d211d7210 */ /* 0x000fe20007ffe0ff */
[----:B------:R-:W-:Y:S01]  /*d530*/  FMUL R219, R219, UR21 ;  /* 0x00000015dbdb7c20 */ /* 0x000fe20008400000 */
[----:B------:R-:W-:Y:S01]  /*d540*/  ISETP.GT.AND P0, PT, R50, 0x8, P0 ;  /* 0x000000083200780c */ /* 0x000fe20000704270 */
[----:B------:R-:W-:Y:S01]  /*d550*/  IMAD.X R25, R39, 0x1, R27, P2 ;  /* 0x0000000127197824 */ /* 0x000fe200010e061b */
[C---:B------:R-:W-:Y:S01]  /*d560*/  ISETP.GT.AND P2, PT, R51.reuse, 0x10, PT ;  /* 0x000000103300780c */ /* 0x040fe20003f44270 */
[----:B------:R-:W-:Y:S01]  /*d570*/  @P4 STG.E desc[UR18][R28.64], R35 ;  /* 0x000000231c004986 */ /* 0x000fe2000c101912 */
[----:B------:R-:W-:Y:S01]  /*d580*/  ISETP.GT.AND P4, PT, R51, 0x11, PT ;  /* 0x000000113300780c */ /* 0x000fe20003f84270 */
[----:B------:R-:W-:Y:S01]  /*d590*/  FMUL R31, R222, UR21 ;  /* 0x00000015de1f7c20 */ /* 0x000fe20008400000 */
[C---:B------:R-:W-:Y:S01]  /*d5a0*/  ISETP.GT.AND P6, PT, R50.reuse, RZ, P2 ;  /* 0x000000ff3200720c */ /* 0x040fe200017c4270 */
[----:B------:R-:W-:Y:S01]  /*d5b0*/  @P5 STG.E desc[UR18][R24.64], R223 ;  /* 0x000000df18005986 */ /* 0x000fe2000c101912 */
[----:B------:R-:W-:Y:S01]  /*d5c0*/  ISETP.GT.AND P5, PT, R50, RZ, P4 ;  /* 0x000000ff3200720c */ /* 0x000fe200027a4270 */
[----:B---3--:R-:W-:Y:S01]  /*d5d0*/  IMAD.WIDE.U32 R26, R32, 0x1c, R24 ;  /* 0x0000001c201a7825 */ /* 0x008fe200078e0018 */
[----:B------:R-:W-:Y:S01]  /*d5e0*/  ISETP.GT.AND P2, PT, R50, 0x8, P2 ;  /* 0x000000083200780c */ /* 0x000fe20001744270 */
[----:B------:R0:W-:Y:S02]  /*d5f0*/  @P1 STG.E desc[UR18][R28.64+0x20], R31 ;  /* 0x0000201f1c001986 */ /* 0x0001e4000c101912 */
[----:B------:R-:W-:-:S02]  /*d600*/  IMAD.IADD R27, R33, 0x1, R27 ;  /* 0x00000001211b7824 */ /* 0x000fc400078e021b */
[----:B------:R2:W-:Y:S01]  /*d610*/  @P0 STG.E desc[UR18][R24.64+0x20], R221 ;  /* 0x000020dd18000986 */ /* 0x0005e2000c101912 */
[----:B------:R-:W-:Y:S01]  /*d620*/  ISETP.GT.AND P0, PT, R51, 0x18, PT ;  /* 0x000000183300780c */ /* 0x000fe20003f04270 */
[----:B------:R-:W-:Y:S01]  /*d630*/  FMUL R217, R217, UR21 ;  /* 0x00000015d9d97c20 */ /* 0x000fe20008400000 */
[----:B------:R-:W-:Y:S01]  /*d640*/  FMUL R215, R215, UR21 ;  /* 0x00000015d7d77c20 */ /* 0x000fe20008400000 */
[----:B------:R-:W-:Y:S01]  /*d650*/  FMUL R213, R213, UR21 ;  /* 0x00000015d5d57c20 */ /* 0x000fe20008400000 */
[----:B------:R-:W-:Y:S01]  /*d660*/  FMUL R211, R211, UR21 ;  /* 0x00000015d3d37c20 */ /* 0x000fe20008400000 */
[----:B------:R-:W-:Y:S01]  /*d670*/  FMUL R45, R210, UR21 ;  /* 0x00000015d22d7c20 */ /* 0x000fe20008400000 */
[----:B------:R-:W-:Y:S01]  /*d680*/  FMUL R209, R209, UR21 ;  /* 0x00000015d1d17c20 */ /* 0x000fe20008400000 */
[----:B0-----:R-:W-:Y:S01]  /*d690*/  IADD3 R28, P1, R37, R24, RZ ;  /* 0x00000018251c7210 */ /* 0x001fe20007f3e0ff */
[----:B------:R-:W-:Y:S01]  /*d6a0*/  FMUL R31, R218, UR21 ;  /* 0x00000015da1f7c20 */ /* 0x000fe20008400000 */
[----:B------:R-:W-:Y:S01]  /*d6b0*/  FMUL R207, R207, UR21 ;  /* 0x00000015cfcf7c20 */ /* 0x000fe20008400000 */
[----:B------:R-:W-:Y:S01]  /*d6c0*/  FMUL R205, R205, UR21 ;  /* 0x00000015cdcd7c20 */ /* 0x000fe20008400000 */
[----:B------:R-:W-:Y:S01]  /*d6d0*/  FMUL R203, R203, UR21 ;  /* 0x00000015cbcb7c20 */ /* 0x000fe20008400000 */
[----:B------:R-:W-:Y:S01]  /*d6e0*/  IMAD.X R29, R39, 0x1, R25, P1 ;  /* 0x00000001271d7824 */ /* 0x000fe200008e0619 */
[----:B------:R-:W-:Y:S01]  /*d6f0*/  ISETP.GT.AND P1, PT, R51, 0x19, PT ;  /* 0x000000193300780c */ /* 0x000fe20003f24270 */
[----:B------:R0:W-:Y:S01]  /*d700*/  @P6 STG.E desc[UR18][R26.64], R41 ;  /* 0x000000291a006986 */ /* 0x0001e2000c101912 */
[----:B------:R-:W-:-:S02]  /*d710*/  ISETP.GT.AND P4, PT, R50, 0x8, P4 ;  /* 0x000000083200780c */ /* 0x000fc40002784270 */
[C---:B------:R-:W-:Y:S01]  /*d720*/  ISETP.GT.AND P6, PT, R50.reuse, RZ, P0 ;  /* 0x000000ff3200720c */ /* 0x040fe200007c4270 */
[----:B------:R-:W-:Y:S01]  /*d730*/  @P5 STG.E desc[UR18][R28.64], R219 ;  /* 0x000000db1c005986 */ /* 0x000fe2000c101912 */
[----:B------:R-:W-:Y:S01]  /*d740*/  ISETP.GT.AND P5, PT, R50, RZ, P1 ;  /* 0x000000ff3200720c */ /* 0x000fe20000fa4270 */
[----:B--2---:R-:W-:Y:S02]  /*d750*/  IMAD.WIDE.U32 R24, R32, 0x1c, R28 ;  /* 0x0000001c20187825 */ /* 0x004fe400078e001c */
[----:B------:R2:W-:Y:S02]  /*d760*/  @P2 STG.E desc[UR18][R26.64+0x20], R31 ;  /* 0x0000201f1a002986 */ /* 0x0005e4000c101912 */
[----:B------:R-:W-:Y:S02]  /*d770*/  IMAD.IADD R25, R33, 0x1, R25 ;  /* 0x0000000121197824 */ /* 0x000fe400078e0219 */
[----:B0-----:R-:W-:Y:S01]  /*d780*/  FMUL R41, R216, UR21 ;  /* 0x00000015d8297c20 */ /* 0x001fe20008400000 */
[----:B------:R-:W3:Y:S01]  /*d790*/  LDL.LU R226, [R1+0x24] ;  /* 0x0000240001e27983 */ /* 0x000ee20000300800 */
[----:B--2---:R-:W-:-:S03]  /*d7a0*/  IADD3 R26, P2, R37, R28, RZ ;  /* 0x0000001c251a7210 */ /* 0x004fc60007f5e0ff */
[----:B------:R0:W-:Y:S02]  /*d7b0*/  @P4 STG.E desc[UR18][R28.64+0x20], R217 ;  /* 0x000020d91c004986 */ /* 0x0001e4000c101912 */
[----:B------:R-:W-:Y:S01]  /*d7c0*/  IMAD.X R27, R39, 0x1, R29, P2 ;  /* 0x00000001271b7824 */ /* 0x000fe200010e061d */
[----:B------:R-:W-:Y:S01]  /*d7d0*/  ISETP.GT.AND P2, PT, R51, 0x20, PT ;  /* 0x000000203300780c */ /* 0x000fe20003f44270 */
[----:B------:R2:W-:Y:S01]  /*d7e0*/  @P6 STG.E desc[UR18][R24.64], R41 ;  /* 0x0000002918006986 */ /* 0x0005e2000c101912 */
[C---:B------:R-:W-:Y:S02]  /*d7f0*/  ISETP.GT.AND P0, PT, R50.reuse, 0x8, P0 ;  /* 0x000000083200780c */ /* 0x040fe40000704270 */
[C---:B------:R-:W-:Y:S01]  /*d800*/  ISETP.GT.AND P1, PT, R50.reuse, 0x8, P1 ;  /* 0x000000083200780c */ /* 0x040fe20000f24270 */
[----:B------:R-:W-:Y:S01]  /*d810*/  @P5 STG.E desc[UR18][R26.64], R215 ;  /* 0x000000d71a005986 */ /* 0x000fe2000c101912 */
[----:B------:R-:W-:Y:S02]  /*d820*/  ISETP.GT.AND P5, PT, R50, RZ, P2 ;  /* 0x000000ff3200720c */ /* 0x000fe400017a4270 */
[----:B0-----:R-:W-:Y:S01]  /*d830*/  IADD3 R28, P6, R37, R26, RZ ;  /* 0x0000001a251c7210 */ /* 0x001fe20007fde0ff */
[----:B------:R-:W-:Y:S01]  /*d840*/  FMUL R43, R212, UR21 ;  /* 0x00000015d42b7c20 */ /* 0x000fe20008400000 */
[----:B------:R-:W-:Y:S01]  /*d850*/  ISETP.GT.AND P4, PT, R51, 0x21, PT ;  /* 0x000000213300780c */ /* 0x000fe20003f84270 */
[----:B------:R-:W-:-:S04]  /*d860*/  IMAD.WIDE.U32 R34, R32, 0x1c, R26 ;  /* 0x0000001c20227825 */ /* 0x000fc800078e001a */
[----:B------:R-:W-:Y:S01]  /*d870*/  FMUL R201, R201, UR21 ;  /* 0x00000015c9c97c20 */ /* 0x000fe20008400000 */
[----:B--2---:R-:W-:Y:S01]  /*d880*/  FMUL R41, R214, UR21 ;  /* 0x00000015d6297c20 */ /* 0x004fe20008400000 */
[----:B------:R-:W2:Y:S01]  /*d890*/  LDL.LU R227, [R1+0x20] ;  /* 0x0000200001e37983 */ /* 0x000ea20000300800 */
[----:B------:R-:W-:Y:S01]  /*d8a0*/  IMAD.X R29, R39, 0x1, R27, P6 ;  /* 0x00000001271d7824 */ /* 0x000fe200030e061b */
[----:B------:R-:W-:Y:S01]  /*d8b0*/  ISETP.GT.AND P6, PT, R50, RZ, P4 ;  /* 0x000000ff3200720c */ /* 0x000fe200027c4270 */
[----:B------:R-:W-:Y:S01]  /*d8c0*/  IMAD.IADD R35, R33, 0x1, R35 ;  /* 0x0000000121237824 */ /* 0x000fe200078e0223 */
[----:B------:R0:W-:Y:S04]  /*d8d0*/  @P0 STG.E desc[UR18][R24.64+0x20], R41 ;  /* 0x0000202918000986 */ /* 0x0001e8000c101912 */
[----:B------:R-:W-:Y:S01]  /*d8e0*/  @P1 STG.E desc[UR18][R26.64+0x20], R213 ;  /* 0x000020d51a001986 */ /* 0x000fe2000c101912 */
[----:B------:R-:W-:-:S03]  /*d8f0*/  ISETP.GT.AND P1, PT, R51, 0x28, PT ;  /* 0x000000283300780c */ /* 0x000fc60003f24270 */
[----:B------:R4:W-:Y:S01]  /*d900*/  @P5 STG.E desc[UR18][R34.64], R43 ;  /* 0x0000002b22005986 */ /* 0x0009e2000c101912 */
[C---:B------:R-:W-:Y:S02]  /*d910*/  ISETP.GT.AND P2, PT, R50.reuse, 0x8, P2 ;  /* 0x000000083200780c */ /* 0x040fe40001744270 */
[----:B0-----:R-:W-:Y:S01]  /*d920*/  IADD3 R24, P5, R37, R28, RZ ;  /* 0x0000001c25187210 */ /* 0x001fe20007fbe0ff */
[----:B------:R-:W3:Y:S01]  /*d930*/  LDL.LU R225, [R1+0x18] ;  /* 0x0000180001e17983 */ /* 0x000ee20000300800 */
[----:B------:R-:W-:Y:S02]  /*d940*/  ISETP.GT.AND P0, PT, R51, 0x29, PT ;  /* 0x000000293300780c */ /* 0x000fe40003f04270 */
[C---:B------:R-:W-:Y:S01]  /*d950*/  ISETP.GT.AND P4, PT, R50.reuse, 0x8, P4 ;  /* 0x000000083200780c */ /* 0x040fe20002784270 */
[----:B------:R-:W-:Y:S01]  /*d960*/  @P6 STG.E desc[UR18][R28.64], R211 ;  /* 0x000000d31c006986 */ /* 0x000fe2000c101912 */
[----:B------:R-:W-:Y:S01]  /*d970*/  IMAD.X R25, R39, 0x1, R29, P5 ;  /* 0x0000000127197824 */ /* 0x000fe200028e061d */
[----:B------:R-:W-:-:S02]  /*d980*/  ISETP.GT.AND P6, PT, R50, RZ, P1 ;  /* 0x000000ff3200720c */ /* 0x000fc40000fc4270 */
[----:B------:R-:W-:Y:S01]  /*d990*/  ISETP.GT.AND P5, PT, R50, RZ, P0 ;  /* 0x000000ff3200720c */ /* 0x000fe200007a4270 */
[----:B------:R-:W-:Y:S01]  /*d9a0*/  IMAD.WIDE.U32 R30, R32, 0x1c, R28 ;  /* 0x0000001c201e7825 */ /* 0x000fe200078e001c */
[----:B------:R-:W-:-:S03]  /*d9b0*/  ISETP.GT.AND P1, PT, R50, 0x8, P1 ;  /* 0x000000083200780c */ /* 0x000fc60000f24270 */
[----:B------:R-:W-:Y:S01]  /*d9c0*/  FMUL R41, R208, UR21 ;  /* 0x00000015d0297c20 */ /* 0x000fe20008400000 */
[----:B----4-:R-:W-:Y:S01]  /*d9d0*/  FMUL R43, R204, UR21 ;  /* 0x00000015cc2b7c20 */ /* 0x010fe20008400000 */
[----:B------:R-:W-:Y:S01]  /*d9e0*/  IMAD.IADD R31, R33, 0x1, R31 ;  /* 0x00000001211f7824 */ /* 0x000fe200078e021f */
[----:B------:R0:W-:Y:S01]  /*d9f0*/  @P2 STG.E desc[UR18][R34.64+0x20], R45 ;  /* 0x0000202d22002986 */ /* 0x0001e2000c101912 */
[----:B------:R-:W-:-:S03]  /*da00*/  ISETP.GT.AND P2, PT, R51, 0x30, PT ;  /* 0x000000303300780c */ /* 0x000fc60003f44270 */
[----:B------:R4:W-:Y:S01]  /*da10*/  @P4 STG.E desc[UR18][R28.64+0x20], R209 ;  /* 0x000020d11c004986 */ /* 0x0009e2000c101912 */
[----:B------:R-:W-:-:S03]  /*da20*/  ISETP.GT.AND P0, PT, R50, 0x8, P0 ;  /* 0x000000083200780c */ /* 0x000fc60000704270 */
[----:B------:R1:W-:Y:S01]  /*da30*/  @P6 STG.E desc[UR18][R30.64], R41 ;  /* 0x000000291e006986 */ /* 0x0003e2000c101912 */
[----:B------:R-:W-:Y:S01]  /*da40*/  ISETP.GT.AND P4, PT, R50, RZ, P2 ;  /* 0x000000ff3200720c */ /* 0x000fe20001784270 */
[----:B0-----:R-:W-:Y:S02]  /*da50*/  FMUL R35, R206, UR21 ;  /* 0x00000015ce237c20 */ /* 0x001fe40008400000 */
[----:B------:R-:W-:Y:S01]  /*da60*/  @P5 STG.E desc[UR18][R24.64], R207 ;  /* 0x000000cf18005986 */ /* 0x000fe2000c101912 */
[----:B------:R-:W-:Y:S01]  /*da70*/  ISETP.GT.AND P5, PT, R51, 0x31, PT ;  /* 0x000000313300780c */ /* 0x000fe20003fa4270 */
[----:B------:R-:W-:Y:S02]  /*da80*/  IMAD.WIDE.U32 R26, R32, 0x1c, R24 ;  /* 0x0000001c201a7825 */ /* 0x000fe400078e0018 */
[----:B------:R-:W-:Y:S01]  /*da90*/  @P1 STG.E desc[UR18][R30.64+0x20], R35 ;  /* 0x000020231e001986 */ /* 0x000fe2000c101912 */
[C---:B------:R-:W-:Y:S02]  /*daa0*/  ISETP.GT.AND P1, PT, R50.reuse, RZ, P5 ;  /* 0x000000ff3200720c */ /* 0x040fe40002f24270 */
[----:B----4-:R-:W-:Y:S01]  /*dab0*/  IADD3 R28, P6, R37, R24, RZ ;  /* 0x00000018251c7210 */ /* 0x010fe20007fde0ff */
[----:B------:R-:W-:Y:S01]  /*dac0*/  FMUL R199, R199, UR21 ;  /* 0x00000015c7c77c20 */ /* 0x000fe20008400000 */
[----:B------:R-:W-:Y:S01]  /*dad0*/  ISETP.GT.AND P2, PT, R50, 0x8, P2 ;  /* 0x000000083200780c */ /* 0x000fe20001744270 */
[----:B------:R-:W4:Y:S01]  /*dae0*/  LDL.LU R224, [R1+0x10] ;  /* 0x0000100001e07983 */ /* 0x000f220000300800 */
[----:B------:R-:W-:Y:S01]  /*daf0*/  IADD3 R27, R33, R27, RZ ;  /* 0x0000001b211b7210 */ /* 0x000fe20007ffe0ff */
[----:B------:R-:W-:-:S02]  /*db00*/  IMAD.X R29, R39, 0x1, R25, P6 ;  /* 0x00000001271d7824 */ /* 0x000fc400030e0619 */
[----:B------:R0:W-:Y:S01]  /*db10*/  @P0 STG.E desc[UR18][R24.64+0x20], R205 ;  /* 0x000020cd18000986 */ /* 0x0001e2000c101912 */
[C---:B------:R-:W-:Y:S01]  /*db20*/  ISETP.GT.AND P0, PT, R51.reuse, 0x38, PT ;  /* 0x000000383300780c */ /* 0x040fe20003f04270 */
[----:B-1----:R-:W-:Y:S02]  /*db30*/  FMUL R41, R202, UR21 ;  /* 0x00000015ca297c20 */ /* 0x002fe40008400000 */
[----:B------:R1:W-:Y:S01]  /*db40*/  @P4 STG.E desc[UR18][R26.64], R43 ;  /* 0x0000002b1a004986 */ /* 0x0003e2000c101912 */
[----:B------:R-:W-:Y:S02]  /*db50*/  ISETP.GT.AND P4, PT, R51, 0x39, PT ;  /* 0x000000393300780c */ /* 0x000fe40003f84270 */
[C---:B------:R-:W-:Y:S01]  /*db60*/  ISETP.GT.AND P5, PT, R50.reuse, 0x8, P5 ;  /* 0x000000083200780c */ /* 0x040fe20002fa4270 */
[----:B------:R-:W-:Y:S01]  /*db70*/  @P1 STG.E desc[UR18][R28.64], R203 ;  /* 0x000000cb1c001986 */ /* 0x000fe2000c101912 */
[C---:B------:R-:W-:Y:S02]  /*db80*/  ISETP.GT.AND P6, PT, R50.reuse, RZ, P0 ;  /* 0x000000ff3200720c */ /* 0x040fe400007c4270 */
[----:B------:R-:W-:Y:S01]  /*db90*/  ISETP.GT.AND P1, PT, R50, RZ, P4 ;  /* 0x000000ff3200720c */ /* 0x000fe20002724270 */
[----:B------:R-:W-:Y:S01]  /*dba0*/  @P2 STG.E desc[UR18][R26.64+0x20], R41 ;  /* 0x000020291a002986 */ /* 0x000fe2000c101912 */
[----:B0-----:R-:W-:Y:S01]  /*dbb0*/  IMAD.WIDE.U32 R24, R32, 0x1c, R28 ;  /* 0x0000001c20187825 */ /* 0x001fe200078e001c */
[----:B------:R-:W-:-:S03]  /*dbc0*/  IADD3 R30, P2, R37, R28, RZ ;  /* 0x0000001c251e7210 */ /* 0x000fc60007f5e0ff */
[----:B-1----:R-:W-:Y:S01]  /*dbd0*/  FMUL R43, R200, UR21 ;  /* 0x00000015c82b7c20 */ /* 0x002fe20008400000 */
[----:B------:R-:W-:Y:S02]  /*dbe0*/  IMAD.IADD R25, R33, 0x1, R25 ;  /* 0x0000000121197824 */ /* 0x000fe400078e0219 */
[----:B------:R-:W-:Y:S01]  /*dbf0*/  FMUL R45, R198, UR21 ;  /* 0x00000015c62d7c20 */ /* 0x000fe20008400000 */
[----:B------:R-:W-:Y:S01]  /*dc00*/  IMAD.X R31, R39, 0x1, R29, P2 ;  /* 0x00000001271f7824 */ /* 0x000fe200010e061d */
[----:B------:R0:W-:Y:S01]  /*dc10*/  @P5 STG.E desc[UR18][R28.64+0x20], R201 ;  /* 0x000020c91c005986 */ /* 0x0001e2000c101912 */
[----:B------:R-:W-:Y:S02]  /*dc20*/  IADD3 R34, P5, R37, R30, RZ ;  /* 0x0000001e25227210 */ /* 0x000fe40007fbe0ff */
[----:B------:R-:W-:Y:S01]  /*dc30*/  ISETP.GT.AND P2, PT, R51, 0x40, PT ;  /* 0x000000403300780c */ /* 0x000fe20003f44270 */
[----:B------:R1:W-:Y:S01]  /*dc40*/  @P6 STG.E desc[UR18][R24.64], R43 ;  /* 0x0000002b18006986 */ /* 0x0003e2000c101912 */
[----:B------:R-:W-:-:S03]  /*dc50*/  ISETP.GT.AND P0, PT, R50, 0x8, P0 ;  /* 0x000000083200780c */ /* 0x000fc60000704270 */
[----:B------:R-:W-:Y:S01]  /*dc60*/  @P1 STG.E desc[UR18][R30.64], R199 ;  /* 0x000000c71e001986 */ /* 0x000fe2000c101912 */
[----:B------:R-:W-:Y:S01]  /*dc70*/  ISETP.GT.AND P1, PT, R51, 0x41, PT ;  /* 0x000000413300780c */ /* 0x000fe20003f24270 */
[--C-:B------:R-:W-:Y:S01]  /*dc80*/  IMAD.X R35, R39, 0x1, R31.reuse, P5 ;  /* 0x0000000127237824 */ /* 0x100fe200028e061f */
[C---:B------:R-:W-:Y:S01]  /*dc90*/  ISETP.GT.AND P4, PT, R50.reuse, 0x8, P4 ;  /* 0x000000083200780c */ /* 0x040fe20002784270 */
[----:B------:R-:W-:Y:S01]  /*dca0*/  FMUL R197, R197, UR21 ;  /* 0x00000015c5c57c20 */ /* 0x000fe20008400000 */
[C---:B------:R-:W-:Y:S01]  /*dcb0*/  ISETP.GT.AND P6, PT, R50.reuse, RZ, P2 ;  /* 0x000000ff3200720c */ /* 0x040fe200017c4270 */
[----:B------:R-:W-:Y:S01]  /*dcc0*/  FMUL R195, R195, UR21 ;  /* 0x00000015c3c37c20 */ /* 0x000fe20008400000 */
[----:B------:R-:W-:Y:S01]  /*dcd0*/  ISETP.GT.AND P5, PT, R50, RZ, P1 ;  /* 0x000000ff3200720c */ /* 0x000fe20000fa4270 */
[----:B------:R-:W-:Y:S01]  /*dce0*/  FMUL R47, R194, UR21 ;  /* 0x00000015c22f7c20 */ /* 0x000fe20008400000 */
[----:B------:R-:W-:Y:S01]  /*dcf0*/  ISETP.GT.AND P2, PT, R50, 0x8, P2 ;  /* 0x000000083200780c */ /* 0x000fe20001744270 */
[----:B0-----:R-:W-:-:S04]  /*dd00*/  IMAD.WIDE.U32 R28, R32, 0x1c, R30 ;  /* 0x0000001c201c7825 */ /* 0x001fc800078e001e */
[----:B-1----:R-:W-:Y:S01]  /*dd10*/  FMUL R43, R196, UR21 ;  /* 0x00000015c42b7c20 */ /* 0x002fe20008400000 */
[----:B------:R-:W-:Y:S01]  /*dd20*/  @P0 STG.E desc[UR18][R24.64+0x20], R45 ;  /* 0x0000202d18000986 */ /* 0x000fe2000c101912 */
[----:B------:R-:W-:Y:S01]  /*dd30*/  IMAD.IADD R29, R33, 0x1, R29 ;  /* 0x00000001211d7824 */ /* 0x000fe200078e021d */
[----:B------:R-:W-:Y:S02]  /*dd40*/  ISETP.GT.AND P0, PT, R51, 0x48, PT ;  /* 0x000000483300780c */ /* 0x000fe40003f04270 */
[----:B------:R0:W-:Y:S01]  /*dd50*/  @P4 STG.E desc[UR18][R30.64+0x20], R197 ;  /* 0x000020c51e004986 */ /* 0x0001e2000c101912 */
[----:B------:R-:W-:-:S03]  /*dd60*/  ISETP.GT.AND P1, PT, R50, 0x8, P1 ;  /* 0x000000083200780c */ /* 0x000fc60000f24270 */
[----:B------:R1:W-:Y:S01]  /*dd70*/  @P6 STG.E desc[UR18][R28.64], R43 ;  /* 0x0000002b1c006986 */ /* 0x0003e2000c101912 */
[----:B------:R-:W-:-:S03]  /*dd80*/  ISETP.GT.AND P4, PT, R50, RZ, P0 ;  /* 0x000000ff3200720c */ /* 0x000fc60000784270 */
[----:B------:R-:W-:Y:S04]  /*dd90*/  @P5 STG.E desc[UR18][R34.64], R195 ;  /* 0x000000c322005986 */ /* 0x000fe8000c101912 */
[----:B------:R1:W-:Y:S01]  /*dda0*/  @P2 STG.E desc[UR18][R28.64+0x20], R47 ;  /* 0x0000202f1c002986 */ /* 0x0003e2000c101912 */
[----:B------:R-:W-:Y:S01]  /*ddb0*/  ISETP.GT.AND P2, PT, R51, 0x49, PT ;  /* 0x000000493300780c */ /* 0x000fe20003f44270 */
[----:B------:R-:W-:-:S04]  /*ddc0*/  IMAD.WIDE.U32 R26, R32, 0x1c, R34 ;  /* 0x0000001c201a7825 */ /* 0x000fc800078e0022 */
[----:B------:R-:W-:Y:S01]  /*ddd0*/  FMUL R193, R193, UR21 ;  /* 0x00000015c1c17c20 */ /* 0x000fe20008400000 */
[----:B------:R-:W-:Y:S01]  /*dde0*/  FMUL R191, R191, UR21 ;  /* 0x00000015bfbf7c20 */ /* 0x000fe20008400000 */
[----:B------:R-:W-:Y:S01]  /*ddf0*/  ISETP.GT.AND P5, PT, R50, RZ, P2 ;  /* 0x000000ff3200720c */ /* 0x000fe200017a4270 */
[----:B------:R-:W-:Y:S01]  /*de00*/  IMAD.IADD R27, R33, 0x1, R27 ;  /* 0x00000001211b7824 */ /* 0x000fe200078e021b */
[----:B------:R-:W-:Y:S01]  /*de10*/  IADD3 R40, P6, R37, R34, RZ ;  /* 0x0000002225287210 */ /* 0x000fe20007fde0ff */
[----:B0-----:R-:W-:Y:S01]  /*de20*/  FMUL R31, R192, UR21 ;  /* 0x00000015c01f7c20 */ /* 0x001fe20008400000 */
[----:B------:R-:W-:Y:S01]  /*de30*/  ISETP.GT.AND P0, PT, R50, 0x8, P0 ;  /* 0x000000083200780c */ /* 0x000fe20000704270 */
[----:B------:R0:W-:Y:S02]  /*de40*/  @P1 STG.E desc[UR18][R34.64+0x20], R193 ;  /* 0x000020c122001986 */ /* 0x0001e4000c101912 */
[----:B------:R-:W-:Y:S02]  /*de50*/  IMAD.X R41, R39, 0x1, R35, P6 ;  /* 0x0000000127297824 */ /* 0x000fe400030e0623 */
[----:B------:R-:W-:Y:S01]  /*de60*/  @P4 STG.E desc[UR18][R26.64], R31 ;  /* 0x0000001f1a004986 */ /* 0x000fe2000c101912 */
[----:B------:R-:W-:-:S02]  /*de70*/  ISETP.GT.AND P4, PT, R51, 0x50, PT ;  /* 0x000000503300780c */ /* 0x000fc40003f84270 */
[----:B------:R-:W-:Y:S01]  /*de80*/  ISETP.GT.AND P1, PT, R51, 0x51, PT ;  /* 0x000000513300780c */ /* 0x000fe20003f24270 */
[----:B-1----:R-:W-:Y:S01]  /*de90*/  FMUL R43, R190, UR21 ;  /* 0x00000015be2b7c20 */ /* 0x002fe20008400000 */
[C---:B------:R-:W-:Y:S01]  /*dea0*/  ISETP.GT.AND P2, PT, R50.reuse, 0x8, P2 ;  /* 0x000000083200780c */ /* 0x040fe20001744270 */
[----:B------:R-:W-:Y:S01]  /*deb0*/  @P5 STG.E desc[UR18][R40.64], R191 ;  /* 0x000000bf28005986 */ /* 0x000fe2000c101912 */
[C---:B------:R-:W-:Y:S02]  /*dec0*/  ISETP.GT.AND P6, PT, R50.reuse, RZ, P4 ;  /* 0x000000ff3200720c */ /* 0x040fe400027c4270 */
[C---:B------:R-:W-:Y:S01]  /*ded0*/  ISETP.GT.AND P5, PT, R50.reuse, RZ, P1 ;  /* 0x000000ff3200720c */ /* 0x040fe20000fa4270 */
[----:B------:R-:W-:Y:S01]  /*dee0*/  FMUL R189, R189, UR21 ;  /* 0x00000015bdbd7c20 */ /* 0x000fe20008400000 */
[----:B------:R-:W-:Y:S01]  /*def0*/  ISETP.GT.AND P4, PT, R50, 0x8, P4 ;  /* 0x000000083200780c */ /* 0x000fe20002784270 */
[----:B------:R-:W-:Y:S01]  /*df00*/  IMAD.WIDE.U32 R24, R32, 0x1c, R40 ;  /* 0x0000001c20187825 */ /* 0x000fe200078e0028 */
[----:B------:R1:W-:Y:S01]  /*df10*/  @P0 STG.E desc[UR18][R26.64+0x20], R43 ;  /* 0x0000202b1a000986 */ /* 0x0003e2000c101912 */
[----:B------:R-:W-:-:S02]  /*df20*/  IADD3 R28, P0, R37, R40, RZ ;  /* 0x00000028251c7210 */ /* 0x000fc40007f1e0ff */
[----:B------:R-:W-:Y:S01]  /*df30*/  ISETP.GT.AND P1, PT, R50, 0x8, P1 ;  /* 0x000000083200780c */ /* 0x000fe20000f24270 */
[----:B------:R-:W-:Y:S02]  /*df40*/  IMAD.IADD R25, R33, 0x1, R25 ;  /* 0x0000000121197824 */ /* 0x000fe400078e0219 */
[----:B0-----:R-:W-:Y:S01]  /*df50*/  FMUL R35, R188, UR21 ;  /* 0x00000015bc237c20 */ /* 0x001fe20008400000 */
[----:B------:R-:W-:Y:S01]  /*df60*/  IADD3.X R29, R39, R41, RZ, P0, !PT ;  /* 0x00000029271d7210 */ /* 0x000fe200007fe4ff */
[----:B------:R-:W-:Y:S01]  /*df70*/  FMUL R187, R187, UR21 ;  /* 0x00000015bbbb7c20 */ /* 0x000fe20008400000 */
[----:B------:R-:W-:Y:S01]  /*df80*/  FMUL R45, R186, UR21 ;  /* 0x00000015ba2d7c20 */ /* 0x000fe20008400000 */
[----:B------:R0:W-:Y:S01]  /*df90*/  @P2 STG.E desc[UR18][R40.64+0x20], R189 ;  /* 0x000020bd28002986 */ /* 0x0001e2000c101912 */
[----:B------:R-:W-:-:S03]  /*dfa0*/  FMUL R185, R185, UR21 ;  /* 0x00000015b9b97c20 */ /* 0x000fc60008400000 */
[----:B------:R-:W-:Y:S04]  /*dfb0*/  @P6 STG.E desc[UR18][R24.64], R35 ;  /* 0x0000002318006986 */ /* 0x000fe8000c101912 */
[----:B------:R-:W-:Y:S04]  /*dfc0*/  @P5 STG.E desc[UR18][R28.64], R187 ;  /* 0x000000bb1c005986 */ /* 0x000fe8000c101912 */
[----:B------:R-:W-:Y:S01]  /*dfd0*/  @P4 STG.E desc[UR18][R24.64+0x20], R45 ;  /* 0x0000202d18004986 */ /* 0x000fe2000c101912 */
[C---:B------:R-:W-:Y:S02]  /*dfe0*/  ISETP.GT.AND P4, PT, R51.reuse, 0x58, PT ;  /* 0x000000583300780c */ /* 0x040fe40003f84270 */
[----:B------:R-:W-:Y:S01]  /*dff0*/  ISETP.GT.AND P2, PT, R51, 0x59, PT ;  /* 0x000000593300780c */ /* 0x000fe20003f44270 */
[----:B------:R0:W-:Y:S01]  /*e000*/  @P1 STG.E desc[UR18][R28.64+0x20], R185 ;  /* 0x000020b91c001986 */ /* 0x0001e2000c101912 */
[----:B------:R-:W-:Y:S01]  /*e010*/  ISETP.GT.AND P1, PT, R50, RZ, P4 ;  /* 0x000000ff3200720c */ /* 0x000fe20002724270 */
[----:B-1----:R-:W-:Y:S01]  /*e020*/  IMAD.WIDE.U32 R26, R32, 0x1c, R28 ;  /* 0x0000001c201a7825 */ /* 0x002fe200078e001c */
[----:B------:R-:W-:-:S03]  /*e030*/  ISETP.GT.AND P5, PT, R50, RZ, P2 ;  /* 0x000000ff3200720c */ /* 0x000fc600017a4270 */
[----:B0-----:R-:W-:Y:S01]  /*e040*/  FMUL R41, R184, UR21 ;  /* 0x00000015b8297c20 */ /* 0x001fe20008400000 */
[----:B------:R-:W-:Y:S01]  /*e050*/  IADD3 R30, P0, R37, R28, RZ ;  /* 0x0000001c251e7210 */ /* 0x000fe20007f1e0ff */
[----:B------:R-:W-:Y:S01]  /*e060*/  IMAD.IADD R27, R33, 0x1, R27 ;  /* 0x00000001211b7824 */ /* 0x000fe200078e021b */
[C---:B------:R-:W-:Y:S01]  /*e070*/  ISETP.GT.AND P4, PT, R50.reuse, 0x8, P4 ;  /* 0x000000083200780c */ /* 0x040fe20002784270 */
[----:B------:R-:W-:Y:S01]  /*e080*/  FMUL R183, R183, UR21 ;  /* 0x00000015b7b77c20 */ /* 0x000fe20008400000 */
[----:B------:R-:W-:Y:S01]  /*e090*/  ISETP.GT.AND P2, PT, R50, 0x8, P2 ;  /* 0x000000083200780c */ /* 0x000fe20001744270 */
[----:B------:R-:W-:Y:S01]  /*e0a0*/  IMAD.X R31, R39, 0x1, R29, P0 ;  /* 0x00000001271f7824 */ /* 0x000fe200000e061d */
[----:B------:R-:W-:Y:S01]  /*e0b0*/  ISETP.GT.AND P0, PT, R51, 0x60, PT ;  /* 0x000000603300780c */ /* 0x000fe20003f04270 */
[----:B------:R-:W-:Y:S01]  /*e0c0*/  FMUL R29, R182, UR21 ;  /* 0x00000015b61d7c20 */ /* 0x000fe20008400000 */
[----:B------:R-:W-:Y:S01]  /*e0d0*/  FMUL R181, R181, UR21 ;  /* 0x00000015b5b57c20 */ /* 0x000fe20008400000 */
[----:B------:R-:W-:Y:S01]  /*e0e0*/  @P1 STG.E desc[UR18][R26.64], R41 ;  /* 0x000000291a001986 */ /* 0x000fe2000c101912 */
[----:B------:R-:W-:-:S02]  /*e0f0*/  ISETP.GT.AND P1, PT, R51, 0x61, PT ;  /* 0x000000613300780c */ /* 0x000fc40003f24270 */
[C---:B------:R-:W-:Y:S01]  /*e100*/  ISETP.GT.AND P6, PT, R50.reuse, RZ, P0 ;  /* 0x000000ff3200720c */ /* 0x040fe200007c4270 */
[----:B------:R-:W-:Y:S01]  /*e110*/  @P5 STG.E desc[UR18][R30.64], R183 ;  /* 0x000000b71e005986 */ /* 0x000fe2000c101912 */
[----:B------:R-:W-:Y:S01]  /*e120*/  ISETP.GT.AND P5, PT, R50, RZ, P1 ;  /* 0x000000ff3200720c */ /* 0x000fe20000fa4270 */
[----:B------:R-:W-:Y:S01]  /*e130*/  IMAD.WIDE.U32 R34, R32, 0x1c, R30 ;  /* 0x0000001c20227825 */ /* 0x000fe200078e001e */
[----:B------:R-:W-:Y:S01]  /*e140*/  ISETP.GT.AND P0, PT, R50, 0x8, P0 ;  /* 0x000000083200780c */ /* 0x000fe20000704270 */
[----:B------:R0:W-:Y:S01]  /*e150*/  @P4 STG.E desc[UR18][R26.64+0x20], R29 ;  /* 0x0000201d1a004986 */ /* 0x0001e2000c101912 */
[----:B------:R-:W-:Y:S01]  /*e160*/  IADD3 R24, P4, R37, R30, RZ ;  /* 0x0000001e25187210 */ /* 0x000fe20007f9e0ff */
[----:B------:R-:W-:Y:S02]  /*e170*/  IMAD.IADD R35, R33, 0x1, R35 ;  /* 0x0000000121237824 */ /* 0x000fe400078e0223 */
[----:B------:R-:W-:Y:S01]  /*e180*/  FMUL R43, R180, UR21 ;  /* 0x00000015b42b7c20 */ /* 0x000fe20008400000 */
[----:B------:R-:W-:Y:S01]  /*e190*/  @P2 STG.E desc[UR18][R30.64+0x20], R181 ;  /* 0x000020b51e002986 */ /* 0x000fe2000c101912 */
[----:B------:R-:W-:Y:S01]  /*e1a0*/  FMUL R179, R179, UR21 ;  /* 0x00000015b3b37c20 */ /* 0x000fe20008400000 */
[----:B------:R-:W-:Y:S01]  /*e1b0*/  IMAD.X R25, R39, 0x1, R31, P4 ;  /* 0x0000000127197824 */ /* 0x000fe200020e061f */
[C---:B------:R-:W-:Y:S01]  /*e1c0*/  ISETP.GT.AND P2, PT, R51.reuse, 0x68, PT ;  /* 0x000000683300780c */ /* 0x040fe20003f44270 */
[----:B------:R-:W-:Y:S01]  /*e1d0*/  FMUL R45, R178, UR21 ;  /* 0x00000015b22d7c20 */ /* 0x000fe20008400000 */
[----:B------:R-:W-:Y:S01]  /*e1e0*/  ISETP.GT.AND P4, PT, R51, 0x69, PT ;  /* 0x000000693300780c */ /* 0x000fe20003f84270 */
[----:B------:R-:W-:Y:S01]  /*e1f0*/  FMUL R177, R177, UR21 ;  /* 0x00000015b1b17c20 */ /* 0x000fe20008400000 */
[C---:B------:R-:W-:Y:S01]  /*e200*/  ISETP.GT.AND P1, PT, R50.reuse, 0x8, P1 ;  /* 0x000000083200780c */ /* 0x040fe20000f24270 */
[----:B------:R1:W-:Y:S01]  /*e210*/  @P6 STG.E desc[UR18][R34.64], R43 ;  /* 0x0000002b22006986 */ /* 0x0003e2000c101912 */
[----:B------:R-:W-:-:S03]  /*e220*/  ISETP.GT.AND P6, PT, R50, RZ, P2 ;  /* 0x000000ff3200720c */ /* 0x000fc600017c4270 */
[----:B------:R-:W-:Y:S01]  /*e230*/  @P5 STG.E desc[UR18][R24.64], R179 ;  /* 0x000000b318005986 */ /* 0x000fe2000c101912 */
[----:B------:R-:W-:Y:S01]  /*e240*/  ISETP.GT.AND P5, PT, R50, RZ, P4 ;  /* 0x000000ff3200720c */ /* 0x000fe200027a4270 */
[----:B0-----:R-:W-:Y:S02]  /*e250*/  IMAD.WIDE.U32 R26, R32, 0x1c, R24 ;  /* 0x0000001c201a7825 */ /* 0x001fe400078e0018 */
[----:B------:R0:W-:Y:S01]  /*e260*/  @P0 STG.E desc[UR18][R34.64+0x20], R45 ;  /* 0x0000202d22000986 */ /* 0x0001e2000c101912 */
[----:B------:R-:W-:Y:S01]  /*e270*/  IADD3 R28, P0, R37, R24, RZ ;  /* 0x00000018251c7210 */ /* 0x000fe20007f1e0ff */
[----:B------:R-:W-:Y:S02]  /*e280*/  IMAD.IADD R41, R33, 0x1, R27 ;  /* 0x0000000121297824 */ /* 0x000fe400078e021b */
[----:B------:R-:W-:Y:S01]  /*e290*/  FMUL R175, R175, UR21 ;  /* 0x00000015afaf7c20 */ /* 0x000fe20008400000 */
[----:B-1----:R-:W-:Y:S01]  /*e2a0*/  FMUL R43, R176, UR21 ;  /* 0x00000015b02b7c20 */ /* 0x002fe20008400000 */
[----:B------:R-:W-:Y:S01]  /*e2b0*/  IMAD.MOV.U32 R40, RZ, RZ, R26 ;  /* 0x000000ffff287224 */ /* 0x000fe200078e001a */
[----:B------:R1:W-:Y:S01]  /*e2c0*/  @P1 STG.E desc[UR18][R24.64+0x20], R177 ;  /* 0x000020b118001986 */ /* 0x0003e2000c101912 */
[----:B------:R-:W-:Y:S01]  /*e2d0*/  IMAD.X R29, R39, 0x1, R25, P0 ;  /* 0x00000001271d7824 */ /* 0x000fe200000e0619 */
[----:B------:R-:W-:-:S02]  /*e2e0*/  ISETP.GT.AND P1, PT, R51, 0x70, PT ;  /* 0x000000703300780c */ /* 0x000fc40003f24270 */
[----:B------:R1:W-:Y:S01]  /*e2f0*/  @P6 STG.E desc[UR18][R40.64], R43 ;  /* 0x0000002b28006986 */ /* 0x0003e2000c101912 */
[----:B------:R-:W-:Y:S01]  /*e300*/  ISETP.GT.AND P2, PT, R50, 0x8, P2 ;  /* 0x000000083200780c */ /* 0x000fe20001744270 */
[----:B------:R-:W-:Y:S01]  /*e310*/  IMAD.WIDE.U32 R26, R32, 0x1c, R28 ;  /* 0x0000001c201a7825 */ /* 0x000fe200078e001c */
[C---:B------:R-:W-:Y:S01]  /*e320*/  ISETP.GT.AND P4, PT, R50.reuse, 0x8, P4 ;  /* 0x000000083200780c */ /* 0x040fe20002784270 */
[----:B------:R-:W-:Y:S01]  /*e330*/  @P5 STG.E desc[UR18][R28.64], R175 ;  /* 0x000000af1c005986 */ /* 0x000fe2000c101912 */
[----:B------:R-:W-:Y:S02]  /*e340*/  IADD3 R30, P6, R37, R28, RZ ;  /* 0x0000001c251e7210 */ /* 0x000fe40007fde0ff */
[----:B------:R-:W-:Y:S01]  /*e350*/  ISETP.GT.AND P5, PT, R50, RZ, P1 ;  /* 0x000000ff3200720c */ /* 0x000fe20000fa4270 */
[----:B------:R-:W-:Y:S01]  /*e360*/  FMUL R173, R173, UR21 ;  /* 0x00000015adad7c20 */ /* 0x000fe20008400000 */
[----:B------:R-:W-:Y:S01]  /*e370*/  ISETP.GT.AND P0, PT, R51, 0x71, PT ;  /* 0x000000713300780c */ /* 0x000fe20003f04270 */
[----:B------:R-:W-:Y:S01]  /*e380*/  IMAD.X R31, R39, 0x1, R29, P6 ;  /* 0x00000001271f7824 */ /* 0x000fe200030e061d */
[----:B0-----:R-:W-:Y:S01]  /*e390*/  IADD3 R35, R33, R27, RZ ;  /* 0x0000001b21237210 */ /* 0x001fe20007ffe0ff */
[----:B------:R-:W-:Y:S01]  /*e3a0*/  FMUL R27, R174, UR21 ;  /* 0x00000015ae1b7c20 */ /* 0x000fe20008400000 */
[----:B------:R-:W-:-:S02]  /*e3b0*/  IMAD.MOV.U32 R34, RZ, RZ, R26 ;  /* 0x000000ffff227224 */ /* 0x000fc400078e001a */
[----:B------:R-:W-:Y:S01]  /*e3c0*/  FMUL R45, R172, UR21 ;  /* 0x00000015ac2d7c20 */ /* 0x000fe20008400000 */
[----:B-1----:R-:W-:Y:S01]  /*e3d0*/  IMAD.WIDE.U32 R24, R32, 0x1c, R30 ;  /* 0x0000001c20187825 */ /* 0x002fe200078e001e */
[C---:B------:R-:W-:Y:S01]  /*e3e0*/  ISETP.GT.AND P6, PT, R50.reuse, RZ, P0 ;  /* 0x000000ff3200720c */ /* 0x040fe200007c4270 */
[----:B------:R-:W-:Y:S02]  /*e3f0*/  @P2 STG.E desc[UR18][R40.64+0x20], R27 ;  /* 0x0000201b28002986 */ /* 0x000fe4000c101912 */
[----:B------:R-:W-:Y:S02]  /*e400*/  IMAD.MOV.U32 R42, RZ, RZ, R24 ;  /* 0x000000ffff2a7224 */ /* 0x000fe400078e0018 */
[----:B------:R0:W-:Y:S01]  /*e410*/  @P4 STG.E desc[UR18][R28.64+0x20], R173 ;  /* 0x000020ad1c004986 */ /* 0x0001e2000c101912 */
[----:B------:R-:W-:-:S03]  /*e420*/  ISETP.GT.AND P1, PT, R50, 0x8, P1 ;  /* 0x000000083200780c */ /* 0x000fc60000f24270 */
[----:B------:R-:W-:Y:S01]  /*e430*/  @P5 STG.E desc[UR18][R34.64], R45 ;  /* 0x0000002d22005986 */ /* 0x000fe2000c101912 */
[----:B------:R-:W-:Y:S01]  /*e440*/  IADD3 R24, P5, R37, R30, RZ ;  /* 0x0000001e25187210 */ /* 0x000fe20007fbe0ff */
[----:B------:R-:W-:Y:S01]  /*e450*/  FMUL R171, R171, UR21 ;  /* 0x00000015abab7c20 */ /* 0x000fe20008400000 */
[----:B------:R-:W-:Y:S01]  /*e460*/  ISETP.GT.AND P2, PT, R51, 0x78, PT ;  /* 0x000000783300780c */ /* 0x000fe20003f44270 */
[----:B------:R-:W-:Y:S01]  /*e470*/  IMAD.IADD R43, R33, 0x1, R25 ;  /* 0x00000001212b7824 */ /* 0x000fe200078e0219 */
[----:B------:R-:W-:Y:S01]  /*e480*/  ISETP.GT.AND P4, PT, R51, 0x79, PT ;  /* 0x000000793300780c */ /* 0x000fe20003f84270 */
[----:B------:R-:W-:Y:S01]  /*e490*/  IMAD.X R25, R39, 0x1, R31, P5 ;  /* 0x0000000127197824 */ /* 0x000fe200028e061f */
[C---:B------:R-:W-:Y:S01]  /*e4a0*/  ISETP.GT.AND P0, PT, R50.reuse, 0x8, P0 ;  /* 0x000000083200780c */ /* 0x040fe20000704270 */
[----:B------:R-:W-:Y:S01]  /*e4b0*/  FMUL R169, R169, UR21 ;  /* 0x00000015a9a97c20 */ /* 0x000fe20008400000 */
[----:B------:R-:W-:Y:S01]  /*e4c0*/  ISETP.GT.AND P5, PT, R50, RZ, P2 ;  /* 0x000000ff3200720c */ /* 0x000fe200017a4270 */
[----:B------:R-:W-:Y:S01]  /*e4d0*/  @P6 STG.E desc[UR18][R30.64], R171 ;  /* 0x000000ab1e006986 */ /* 0x000fe2000c101912 */
[----:B------:R-:W-:Y:S01]  /*e4e0*/  FMUL R47, R170, UR21 ;  /* 0x00000015aa2f7c20 */ /* 0x000fe20008400000 */
[----:B------:R-:W-:-:S02]  /*e4f0*/  ISETP.GT.AND P6, PT, R50, RZ, P4 ;  /* 0x000000ff3200720c */ /* 0x000fc400027c4270 */
[----:B------:R-:W-:Y:S01]  /*e500*/  ISETP.GT.AND P2, PT, R50, 0x8, P2 ;  /* 0x000000083200780c */ /* 0x000fe20001744270 */
[----:B0-----:R-:W-:Y:S01]  /*e510*/  FMUL R29, R168, UR21 ;  /* 0x00000015a81d7c20 */ /* 0x001fe20008400000 */
[----:B------:R0:W-:Y:S01]  /*e520*/  @P1 STG.E desc[UR18][R34.64+0x20], R47 ;  /* 0x0000202f22001986 */ /* 0x0001e2000c101912 */
[----:B------:R-:W-:Y:S01]  /*e530*/  ISETP.GT.AND P1, PT, R51, 0x80, PT ;  /* 0x000000803300780c */ /* 0x000fe20003f24270 */
[----:B------:R-:W-:Y:S01]  /*e540*/  FMUL R167, R167, UR21 ;  /* 0x00000015a7a77c20 */ /* 0x000fe20008400000 */
[C---:B------:R-:W-:Y:S01]  /*e550*/  ISETP.GT.AND P4, PT, R50.reuse, 0x8, P4 ;  /* 0x000000083200780c */ /* 0x040fe20002784270 */
[----:B------:R1:W-:Y:S01]  /*e560*/  @P0 STG.E desc[UR18][R30.64+0x20], R169 ;  /* 0x000020a91e000986 */ /* 0x0003e2000c101912 */
[----:B------:R-:W-:-:S03]  /*e570*/  ISETP.GT.AND P0, PT, R50, RZ, P1 ;  /* 0x000000ff3200720c */ /* 0x000fc60000f04270 */
[----:B------:R2:W-:Y:S01]  /*e580*/  @P5 STG.E desc[UR18][R42.64], R29 ;  /* 0x0000001d2a005986 */ /* 0x0005e2000c101912 */
[----:B------:R-:W-:Y:S01]  /*e590*/  ISETP.GT.AND P5, PT, R51, 0x81, PT ;  /* 0x000000813300780c */ /* 0x000fe20003fa4270 */
[----:B0-----:R-:W-:Y:S01]  /*e5a0*/  FMUL R35, R166, UR21 ;  /* 0x00000015a6237c20 */ /* 0x001fe20008400000 */
[----:B------:R-:W-:Y:S01]  /*e5b0*/  IMAD.WIDE.U32 R26, R32, 0x1c, R24 ;  /* 0x0000001c201a7825 */ /* 0x000fe200078e0018 */
[----:B------:R-:W-:Y:S03]  /*e5c0*/  @P6 STG.E desc[UR18][R24.64], R167 ;  /* 0x000000a718006986 */ /* 0x000fe6000c101912 */
[----:B------:R-:W-:Y:S01]  /*e5d0*/  FMUL R165, R165, UR21 ;  /* 0x00000015a5a57c20 */ /* 0x000fe20008400000 */
[----:B------:R-:W-:Y:S01]  /*e5e0*/  @P2 STG.E desc[UR18][R42.64+0x20], R35 ;  /* 0x000020232a002986 */ /* 0x000fe2000c101912 */
[----:B------:R-:W-:Y:S01]  /*e5f0*/  ISETP.GT.AND P2, PT, R50, RZ, P5 ;  /* 0x000000ff3200720c */ /* 0x000fe20002f44270 */
[----:B------:R-:W-:-:S02]  /*e600*/  IMAD.MOV.U32 R40, RZ, RZ, R26 ;  /* 0x000000ffff287224 */ /* 0x000fc400078e001a */
[----:B------:R-:W-:Y:S01]  /*e610*/  FMUL R45, R164, UR21 ;  /* 0x00000015a42d7c20 */ /* 0x000fe20008400000 */
[----:B------:R-:W-:Y:S01]  /*e620*/  IMAD.IADD R41, R33, 0x1, R27 ;  /* 0x0000000121297824 */ /* 0x000fe200078e021b */
[----:B------:R-:W-:Y:S01]  /*e630*/  IADD3 R26, P6, R37, R24, RZ ;  /* 0x00000018251a7210 */ /* 0x000fe20007fde0ff */
[----:B------:R-:W-:Y:S01]  /*e640*/  FMUL R163, R163, UR21 ;  /* 0x00000015a3a37c20 */ /* 0x000fe20008400000 */
[----:B------:R-:W-:Y:S01]  /*e650*/  ISETP.GT.AND P1, PT, R50, 0x8, P1 ;  /* 0x000000083200780c */ /* 0x000fe20000f24270 */
[----:B------:R0:W-:Y:S02]  /*e660*/  @P4 STG.E desc[UR18][R24.64+0x20], R165 ;  /* 0x000020a518004986 */ /* 0x0001e4000c101912 */
[----:B------:R-:W-:Y:S02]  /*e670*/  IMAD.X R27, R39, 0x1, R25, P6 ;  /* 0x00000001271b7824 */ /* 0x000fe400030e0619 */
[----:B------:R-:W-:Y:S01]  /*e680*/  @P0 STG.E desc[UR18][R40.64], R45 ;  /* 0x0000002d28000986 */ /* 0x000fe2000c101912 */
[C---:B------:R-:W-:Y:S01]  /*e690*/  ISETP.GT.AND P0, PT, R51.reuse, 0x88, PT ;  /* 0x000000883300780c */ /* 0x040fe20003f04270 */
[----:B-1----:R-:W-:Y:S01]  /*e6a0*/  FMUL R31, R162, UR21 ;  /* 0x00000015a21f7c20 */ /* 0x002fe20008400000 */
[----:B------:R-:W-:Y:S01]  /*e6b0*/  ISETP.GT.AND P4, PT, R51, 0x89, PT ;  /* 0x000000893300780c */ /* 0x000fe20003f84270 */
[----:B------:R-:W-:Y:S01]  /*e6c0*/  @P2 STG.E desc[UR18][R26.64], R163 ;  /* 0x000000a31a002986 */ /* 0x000fe2000c101912 */
[----:B------:R-:W-:-:S02]  /*e6d0*/  ISETP.GT.AND P5, PT, R50, 0x8, P5 ;  /* 0x000000083200780c */ /* 0x000fc40002fa4270 */
[C---:B------:R-:W-:Y:S01]  /*e6e0*/  ISETP.GT.AND P6, PT, R50.reuse, RZ, P0 ;  /* 0x000000ff3200720c */ /* 0x040fe200007c4270 */
[----:B------:R-:W-:Y:S01]  /*e6f0*/  FMUL R161, R161, UR21 ;  /* 0x00000015a1a17c20 */ /* 0x000fe20008400000 */
[----:B------:R-:W-:Y:S01]  /*e700*/  ISETP.GT.AND P2, PT, R50, RZ, P4 ;  /* 0x000000ff3200720c */ /* 0x000fe20002744270 */
[----:B--2---:R-:W-:Y:S01]  /*e710*/  IMAD.WIDE.U32 R28, R32, 0x1c, R26 ;  /* 0x0000001c201c7825 */ /* 0x004fe200078e001a */
[----:B------:R-:W-:Y:S01]  /*e720*/  @P1 STG.E desc[UR18][R40.64+0x20], R31 ;  /* 0x0000201f28001986 */ /* 0x000fe2000c101912 */
[----:B0-----:R-:W-:Y:S02]  /*e730*/  IADD3 R24, P1, R37, R26, RZ ;  /* 0x0000001a25187210 */ /* 0x001fe40007f3e0ff */
[----:B------:R-:W-:Y:S01]  /*e740*/  FMUL R43, R160, UR21 ;  /* 0x00000015a02b7c20 */ /* 0x000fe20008400000 */
[----:B------:R-:W-:Y:S01]  /*e750*/  IMAD.IADD R35, R33, 0x1, R29 ;  /* 0x0000000121237824 */ /* 0x000fe200078e021d */
[----:B------:R-:W-:Y:S01]  /*e760*/  MOV R34, R28 ;  /* 0x0000001c00227202 */ /* 0x000fe20000000f00 */
[----:B------:R-:W-:Y:S01]  /*e770*/  FMUL R159, R159, UR21 ;  /* 0x000000159f9f7c20 */ /* 0x000fe20008400000 */
[----:B------:R-:W-:Y:S01]  /*e780*/  IMAD.X R25, R39, 0x1, R27, P1 ;  /* 0x0000000127197824 */ /* 0x000fe200008e061b */
[----:B------:R0:W-:Y:S01]  /*e790*/  @P5 STG.E desc[UR18][R26.64+0x20], R161 ;  /* 0x000020a11a005986 */ /* 0x0001e2000c101912 */
[----:B------:R-:W-:-:S02]  /*e7a0*/  IADD3 R28, P5, R37, R24, RZ ;  /* 0x00000018251c7210 */ /* 0x000fc40007fbe0ff */
        /* <DEDUP_REMOVED lines=10> */
[C---:B------:R-:W-:Y:S01]  /*e850*/  ISETP.GT.AND P5, PT, R50.reuse, RZ, P2 ;  /* 0x000000ff3200720c */ /* 0x040fe200017a4270 */
[----:B------:R-:W-:Y:S01]  /*e860*/  FMUL R15, R15, UR21 ;  /* 0x000000150f0f7c20 */ /* 0x000fe20008400000 */
[----:B------:R-:W-:Y:S01]  /*e870*/  ISETP.GT.AND P1, PT, R50, 0x8, P1 ;  /* 0x000000083200780c */ /* 0x000fe20000f24270 */
[----:B0-----:R-:W-:-:S04]  /*e880*/  IMAD.WIDE.U32 R26, R32, 0x1c, R24 ;  /* 0x0000001c201a7825 */ /* 0x001fc800078e0018 */
[----:B------:R-:W-:Y:S01]  /*e890*/  FMUL R45, R158, UR21 ;  /* 0x000000159e2d7c20 */ /* 0x000fe20008400000 */
[----:B-1----:R-:W-:Y:S01]  /*e8a0*/  FMUL R43, R156, UR21 ;  /* 0x000000159c2b7c20 */ /* 0x002fe20008400000 */
[----:B------:R-:W-:Y:S01]  /*e8b0*/  FMUL R13, R13, UR21 ;  /* 0x000000150d0d7c20 */ /* 0x000fe20008400000 */
[----:B------:R-:W-:Y:S02]  /*e8c0*/  IMAD.IADD R41, R33, 0x1, R27 ;  /* 0x0000000121297824 */ /* 0x000fe400078e021b */
[----:B------:R-:W-:Y:S01]  /*e8d0*/  FMUL R5, R5, UR21 ;  /* 0x0000001505057c20 */ /* 0x000fe20008400000 */
[----:B------:R-:W-:Y:S01]  /*e8e0*/  IMAD.MOV.U32 R40, RZ, RZ, R26 ;  /* 0x000000ffff287224 */ /* 0x000fe200078e001a */
[----:B------:R0:W-:Y:S01]  /*e8f0*/  @P0 STG.E desc[UR18][R34.64+0x20], R45 ;  /* 0x0000202d22000986 */ /* 0x0001e2000c101912 */
[----:B------:R-:W-:Y:S01]  /*e900*/  FMUL R47, R154, UR21 ;  /* 0x000000159a2f7c20 */ /* 0x000fe20008400000 */
[----:B------:R-:W-:Y:S02]  /*e910*/  ISETP.GT.AND P0, PT, R51, 0x98, PT ;  /* 0x000000983300780c */ /* 0x000fe40003f04270 */
[----:B------:R-:W-:Y:S01]  /*e920*/  @P4 STG.E desc[UR18][R24.64+0x20], R157 ;  /* 0x0000209d18004986 */ /* 0x000fe2000c101912 */
[----:B------:R-:W-:-:S03]  /*e930*/  ISETP.GT.AND P2, PT, R50, 0x8, P2 ;  /* 0x000000083200780c */ /* 0x000fc60001744270 */
[----:B------:R1:W-:Y:S01]  /*e940*/  @P6 STG.E desc[UR18][R40.64], R43 ;  /* 0x0000002b28006986 */ /* 0x0003e2000c101912 */
[----:B------:R-:W-:-:S03]  /*e950*/  ISETP.GT.AND P4, PT, R50, RZ, P0 ;  /* 0x000000ff3200720c */ /* 0x000fc60000784270 */
[----:B------:R-:W-:Y:S01]  /*e960*/  @P5 STG.E desc[UR18][R28.64], R155 ;  /* 0x0000009b1c005986 */ /* 0x000fe2000c101912 */
[----:B------:R-:W-:-:S03]  /*e970*/  IADD3 R26, P6, R37, R28, RZ ;  /* 0x0000001c251a7210 */ /* 0x000fc60007fde0ff */
[----:B------:R-:W-:Y:S01]  /*e980*/  @P1 STG.E desc[UR18][R40.64+0x20], R47 ;  /* 0x0000202f28001986 */ /* 0x000fe2000c101912 */
[----:B------:R-:W-:Y:S01]  /*e990*/  ISETP.GT.AND P1, PT, R51, 0x99, PT ;  /* 0x000000993300780c */ /* 0x000fe20003f24270 */
[----:B------:R-:W-:-:S04]  /*e9a0*/  IMAD.WIDE.U32 R30, R32, 0x1c, R28 ;  /* 0x0000001c201e7825 */ /* 0x000fc800078e001c */
[----:B0-----:R-:W-:Y:S01]  /*e9b0*/  FMUL R35, R23, UR21 ;  /* 0x0000001517237c20 */ /* 0x001fe20008400000 */
[----:B------:R-:W2:Y:S01]  /*e9c0*/  LDL.LU R223, [R1+0x1c] ;  /* 0x00001c0001df7983 */ /* 0x000ea20000300800 */
[----:B------:R-:W-:Y:S01]  /*e9d0*/  ISETP.GT.AND P5, PT, R50, RZ, P1 ;  /* 0x000000ff3200720c */ /* 0x000fe20000fa4270 */
[----:B------:R-:W-:Y:S02]  /*e9e0*/  IMAD.IADD R31, R33, 0x1, R31 ;  /* 0x00000001211f7824 */ /* 0x000fe400078e021f */
[----:B-1----:R-:W-:Y:S01]  /*e9f0*/  FMUL R43, R22, UR21 ;  /* 0x00000015162b7c20 */ /* 0x002fe20008400000 */
[----:B------:R-:W-:Y:S01]  /*ea00*/  IMAD.X R27, R39, 0x1, R29, P6 ;  /* 0x00000001271b7824 */ /* 0x000fe200030e061d */
[----:B------:R-:W-:Y:S01]  /*ea10*/  ISETP.GT.AND P0, PT, R50, 0x8, P0 ;  /* 0x000000083200780c */ /* 0x000fe20000704270 */
[----:B------:R0:W-:Y:S01]  /*ea20*/  @P2 STG.E desc[UR18][R28.64+0x20], R35 ;  /* 0x000020231c002986 */ /* 0x0001e2000c101912 */
[----:B------:R-:W-:Y:S01]  /*ea30*/  FMUL R45, R21, UR21 ;  /* 0x00000015152d7c20 */ /* 0x000fe20008400000 */
[----:B------:R-:W-:-:S02]  /*ea40*/  IMAD.WIDE.U32 R22, R32, 0x1c, R26 ;  /* 0x0000001c20167825 */ /* 0x000fc400078e001a */
[----:B------:R1:W-:Y:S01]  /*ea50*/  @P4 STG.E desc[UR18][R30.64], R43 ;  /* 0x0000002b1e004986 */ /* 0x0003e2000c101912 */
[----:B------:R-:W-:Y:S01]  /*ea60*/  ISETP.GT.AND P4, PT, R51, 0xa0, PT ;  /* 0x000000a03300780c */ /* 0x000fe20003f84270 */
[----:B------:R-:W-:Y:S01]  /*ea70*/  IMAD.IADD R25, R33, 0x1, R23 ;  /* 0x0000000121197824 */ /* 0x000fe200078e0217 */
[----:B------:R-:W-:Y:S01]  /*ea80*/  ISETP.GT.AND P2, PT, R51, 0xa1, PT ;  /* 0x000000a13300780c */ /* 0x000fe20003f44270 */
[----:B------:R-:W-:Y:S01]  /*ea90*/  FMUL R23, R20, UR21 ;  /* 0x0000001514177c20 */ /* 0x000fe20008400000 */
[C---:B------:R-:W-:Y:S01]  /*eaa0*/  ISETP.GT.AND P1, PT, R50.reuse, 0x8, P1 ;  /* 0x000000083200780c */ /* 0x040fe20000f24270 */
[----:B------:R-:W-:Y:S01]  /*eab0*/  @P5 STG.E desc[UR18][R26.64], R45 ;  /* 0x0000002d1a005986 */ /* 0x000fe2000c101912 */
[C---:B------:R-:W-:Y:S02]  /*eac0*/  ISETP.GT.AND P6, PT, R50.reuse, RZ, P4 ;  /* 0x000000ff3200720c */ /* 0x040fe400027c4270 */
[C---:B------:R-:W-:Y:S01]  /*ead0*/  ISETP.GT.AND P5, PT, R50.reuse, RZ, P2 ;  /* 0x000000ff3200720c */ /* 0x040fe200017a4270 */
[----:B------:R-:W-:Y:S01]  /*eae0*/  @P0 STG.E desc[UR18][R30.64+0x20], R23 ;  /* 0x000020171e000986 */ /* 0x000fe2000c101912 */
[----:B------:R-:W-:-:S02]  /*eaf0*/  ISETP.GT.AND P4, PT, R50, 0x8, P4 ;  /* 0x000000083200780c */ /* 0x000fc40002784270 */
[----:B------:R-:W-:Y:S01]  /*eb00*/  IADD3 R20, P0, R37, R26, RZ ;  /* 0x0000001a25147210 */ /* 0x000fe20007f1e0ff */
[----:B0-----:R-:W-:Y:S01]  /*eb10*/  FMUL R29, R19, UR21 ;  /* 0x00000015131d7c20 */ /* 0x001fe20008400000 */
[----:B------:R-:W-:Y:S02]  /*eb20*/  IMAD.MOV.U32 R24, RZ, RZ, R22 ;  /* 0x000000ffff187224 */ /* 0x000fe400078e0016 */
[----:B------:R-:W-:Y:S01]  /*eb30*/  FMUL R35, R18, UR21 ;  /* 0x0000001512237c20 */ /* 0x000fe20008400000 */
[----:B------:R-:W-:Y:S01]  /*eb40*/  IADD3.X R21, R39, R27, RZ, P0, !PT ;  /* 0x0000001b27157210 */ /* 0x000fe200007fe4ff */
[----:B------:R-:W-:Y:S01]  /*eb50*/  FMUL R41, R17, UR21 ;  /* 0x0000001511297c20 */ /* 0x000fe20008400000 */
[----:B-1----:R-:W-:Y:S01]  /*eb60*/  FMUL R43, R16, UR21 ;  /* 0x00000015102b7c20 */ /* 0x002fe20008400000 */
[----:B------:R0:W-:Y:S01]  /*eb70*/  @P1 STG.E desc[UR18][R26.64+0x20], R29 ;  /* 0x0000201d1a001986 */ /* 0x0001e2000c101912 */
[----:B------:R-:W-:-:S03]  /*eb80*/  ISETP.GT.AND P1, PT, R51, 0xa8, PT ;  /* 0x000000a83300780c */ /* 0x000fc60003f24270 */
[----:B------:R-:W-:Y:S01]  /*eb90*/  @P6 STG.E desc[UR18][R24.64], R35 ;  /* 0x0000002318006986 */ /* 0x000fe2000c101912 */
[----:B------:R-:W-:-:S03]  /*eba0*/  ISETP.GT.AND P2, PT, R50, 0x8, P2 ;  /* 0x000000083200780c */ /* 0x000fc60001744270 */
[----:B------:R-:W-:Y:S01]  /*ebb0*/  @P5 STG.E desc[UR18][R20.64], R41 ;  /* 0x0000002914005986 */ /* 0x000fe2000c101912 */
[----:B------:R-:W-:Y:S02]  /*ebc0*/  IADD3 R18, P5, R37, R20, RZ ;  /* 0x0000001425127210 */ /* 0x000fe40007fbe0ff */
[----:B------:R-:W-:Y:S01]  /*ebd0*/  ISETP.GT.AND P0, PT, R51, 0xa9, PT ;  /* 0x000000a93300780c */ /* 0x000fe20003f04270 */
[----:B------:R1:W-:Y:S01]  /*ebe0*/  @P4 STG.E desc[UR18][R24.64+0x20], R43 ;  /* 0x0000202b18004986 */ /* 0x0003e2000c101912 */
[C---:B------:R-:W-:Y:S01]  /*ebf0*/  ISETP.GT.AND P4, PT, R50.reuse, RZ, P1 ;  /* 0x000000ff3200720c */ /* 0x040fe20000f84270 */
[--C-:B------:R-:W-:Y:S01]  /*ec00*/  IMAD.X R19, R39, 0x1, R21.reuse, P5 ;  /* 0x0000000127137824 */ /* 0x100fe200028e0615 */
[----:B------:R-:W-:Y:S01]  /*ec10*/  ISETP.GT.AND P5, PT, R50, RZ, P0 ;  /* 0x000000ff3200720c */ /* 0x000fe200007a4270 */
[----:B------:R-:W-:Y:S01]  /*ec20*/  IMAD.WIDE.U32 R16, R32, 0x1c, R20 ;  /* 0x0000001c20107825 */ /* 0x000fe200078e0014 */
[----:B------:R-:W-:-:S03]  /*ec30*/  ISETP.GT.AND P1, PT, R50, 0x8, P1 ;  /* 0x000000083200780c */ /* 0x000fc60000f24270 */
[----:B0-----:R-:W-:Y:S01]  /*ec40*/  FMUL R27, R14, UR21 ;  /* 0x000000150e1b7c20 */ /* 0x001fe20008400000 */
[----:B------:R-:W2:Y:S01]  /*ec50*/  LDL.LU R220, [R1+0x14] ;  /* 0x0000140001dc7983 */ /* 0x000ea20000300800 */
[----:B------:R-:W-:Y:S01]  /*ec60*/  IMAD.IADD R17, R33, 0x1, R17 ;  /* 0x0000000121117824 */ /* 0x000fe200078e0211 */
[----:B------:R-:W-:Y:S01]  /*ec70*/  ISETP.GT.AND P0, PT, R50, 0x8, P0 ;  /* 0x000000083200780c */ /* 0x000fe20000704270 */
[----:B------:R-:W-:Y:S01]  /*ec80*/  IMAD.WIDE.U32 R22, R32, 0x1c, R18 ;  /* 0x0000001c20167825 */ /* 0x000fe200078e0012 */
[----:B------:R0:W-:Y:S01]  /*ec90*/  @P2 STG.E desc[UR18][R20.64+0x20], R15 ;  /* 0x0000200f14002986 */ /* 0x0001e2000c101912 */
[----:B------:R-:W-:Y:S02]  /*eca0*/  ISETP.GT.AND P2, PT, R51, 0xb0, PT ;  /* 0x000000b03300780c */ /* 0x000fe40003f44270 */
[----:B-1----:R-:W-:Y:S01]  /*ecb0*/  FMUL R25, R10, UR21 ;  /* 0x000000150a197c20 */ /* 0x002fe20008400000 */
[----:B------:R-:W-:Y:S01]  /*ecc0*/  IMAD.IADD R23, R33, 0x1, R23 ;  /* 0x0000000121177824 */ /* 0x000fe200078e0217 */
[----:B------:R1:W-:Y:S01]  /*ecd0*/  @P4 STG.E desc[UR18][R16.64], R27 ;  /* 0x0000001b10004986 */ /* 0x0003e2000c101912 */
[----:B------:R-:W-:Y:S01]  /*ece0*/  ISETP.GT.AND P4, PT, R51, 0xb1, PT ;  /* 0x000000b13300780c */ /* 0x000fe20003f84270 */
[----:B------:R-:W-:Y:S01]  /*ecf0*/  FMUL R153, R153, UR21 ;  /* 0x0000001599997c20 */ /* 0x000fe20008400000 */
[C---:B------:R-:W-:Y:S01]  /*ed00*/  ISETP.GT.AND P6, PT, R50.reuse, RZ, P2 ;  /* 0x000000ff3200720c */ /* 0x040fe200017c4270 */
[----:B------:R3:W-:Y:S01]  /*ed10*/  @P5 STG.E desc[UR18][R18.64], R13 ;  /* 0x0000000d12005986 */ /* 0x0007e2000c101912 */
[C---:B------:R-:W-:Y:S01]  /*ed20*/  ISETP.GT.AND P5, PT, R50.reuse, RZ, P4 ;  /* 0x000000ff3200720c */ /* 0x040fe200027a4270 */
[----:B------:R-:W-:Y:S01]  /*ed30*/  FMUL R229, R229, UR21 ;  /* 0x00000015e5e57c20 */ /* 0x000fe20008400000 */
[----:B------:R-:W-:Y:S01]  /*ed40*/  ISETP.GT.AND P2, PT, R50, 0x8, P2 ;  /* 0x000000083200780c */ /* 0x000fe20001744270 */
[----:B0-----:R-:W-:Y:S01]  /*ed50*/  FMUL R15, R12, UR21 ;  /* 0x000000150c0f7c20 */ /* 0x001fe20008400000 */
[----:B------:R-:W-:Y:S01]  /*ed60*/  FMUL R21, R11, UR21 ;  /* 0x000000150b157c20 */ /* 0x000fe20008400000 */
[----:B------:R-:W-:Y:S01]  /*ed70*/  ISETP.GT.AND P4, PT, R50, 0x8, P4 ;  /* 0x000000083200780c */ /* 0x000fe20002784270 */
[----:B------:R-:W2:Y:S01]  /*ed80*/  LDL.LU R222, [R1+0x28] ;  /* 0x0000280001de7983 */ /* 0x000ea20000300800 */
[----:B-1----:R-:W-:-:S03]  /*ed90*/  FMUL R27, R9, UR21 ;  /* 0x00000015091b7c20 */ /* 0x002fc60008400000 */
[----:B------:R0:W-:Y:S01]  /*eda0*/  @P1 STG.E desc[UR18][R16.64+0x20], R15 ;  /* 0x0000200f10001986 */ /* 0x0001e2000c101912 */
[----:B------:R-:W-:-:S03]  /*edb0*/  IADD3 R10, P1, R37, R18, RZ ;  /* 0x00000012250a7210 */ /* 0x000fc60007f3e0ff */
[----:B------:R1:W-:Y:S01]  /*edc0*/  @P0 STG.E desc[UR18][R18.64+0x20], R21 ;  /* 0x0000201512000986 */ /* 0x0003e2000c101912 */
[----:B------:R-:W-:Y:S01]  /*edd0*/  ISETP.GT.AND P0, PT, R51, 0xb8, PT ;  /* 0x000000b83300780c */ /* 0x000fe20003f04270 */
[----:B------:R-:W-:Y:S01]  /*ede0*/  IMAD.X R11, R39, 0x1, R19, P1 ;  /* 0x00000001270b7824 */ /* 0x000fe200008e0613 */
[----:B------:R-:W-:Y:S01]  /*edf0*/  ISETP.GT.AND P1, PT, R51, 0xb9, PT ;  /* 0x000000b93300780c */ /* 0x000fe20003f24270 */
[----:B------:R-:W-:Y:S01]  /*ee00*/  @P6 STG.E desc[UR18][R22.64], R25 ;  /* 0x0000001916006986 */ /* 0x000fe2000c101912 */
[----:B------:R-:W-:Y:S01]  /*ee10*/  ISETP.GT.AND P6, PT, R50, RZ, P0 ;  /* 0x000000ff3200720c */ /* 0x000fe200007c4270 */
[----:B---3--:R-:W-:Y:S01]  /*ee20*/  IMAD.WIDE.U32 R12, R32, 0x1c, R10 ;  /* 0x0000001c200c7825 */ /* 0x008fe200078e000a */
[----:B------:R-:W-:-:S03]  /*ee30*/  ISETP.GT.AND P0, PT, R50, 0x8, P0 ;  /* 0x000000083200780c */ /* 0x000fc60000704270 */
[----:B0-----:R-:W-:Y:S01]  /*ee40*/  FMUL R17, R8, UR21 ;  /* 0x0000001508117c20 */ /* 0x001fe20008400000 */
[----:B------:R-:W-:Y:S01]  /*ee50*/  @P5 STG.E desc[UR18][R10.64], R27 ;  /* 0x0000001b0a005986 */ /* 0x000fe2000c101912 */
[----:B------:R-:W-:Y:S01]  /*ee60*/  ISETP.GT.AND P5, PT, R50, RZ, P1 ;  /* 0x000000ff3200720c */ /* 0x000fe20000fa4270 */
[----:B------:R-:W-:Y:S02]  /*ee70*/  IMAD.IADD R15, R33, 0x1, R13 ;  /* 0x00000001210f7824 */ /* 0x000fe400078e020d */
[----:B-1----:R-:W-:Y:S01]  /*ee80*/  FMUL R19, R7, UR21 ;  /* 0x0000001507137c20 */ /* 0x002fe20008400000 */
[----:B------:R0:W-:Y:S01]  /*ee90*/  @P2 STG.E desc[UR18][R22.64+0x20], R17 ;  /* 0x0000201116002986 */ /* 0x0001e2000c101912 */
[----:B------:R-:W-:Y:S01]  /*eea0*/  IADD3 R8, P2, R37, R10, RZ ;  /* 0x0000000a25087210 */ /* 0x000fe20007f5e0ff */
[----:B------:R-:W-:Y:S01]  /*eeb0*/  FMUL R21, R6, UR21 ;  /* 0x0000001506157c20 */ /* 0x000fe20008400000 */
[----:B------:R-:W-:Y:S01]  /*eec0*/  IMAD.MOV.U32 R14, RZ, RZ, R12 ;  /* 0x000000ffff0e7224 */ /* 0x000fe200078e000c */
[----:B------:R1:W-:Y:S01]  /*eed0*/  @P4 STG.E desc[UR18][R10.64+0x20], R19 ;  /* 0x000020130a004986 */ /* 0x0003e2000c101912 */
[----:B------:R-:W-:Y:S01]  /*eee0*/  ISETP.GT.AND P1, PT, R50, 0x8, P1 ;  /* 0x000000083200780c */ /* 0x000fe20000f24270 */
[----:B------:R-:W-:Y:S01]  /*eef0*/  IMAD.X R9, R39, 0x1, R11, P2 ;  /* 0x0000000127097824 */ /* 0x000fe200010e060b */
[----:B------:R-:W-:Y:S01]  /*ef00*/  ISETP.GT.AND P2, PT, R51, 0xc0, PT ;  /* 0x000000c03300780c */ /* 0x000fe20003f44270 */
[----:B------:R3:W-:Y:S01]  /*ef10*/  @P6 STG.E desc[UR18][R14.64], R21 ;  /* 0x000000150e006986 */ /* 0x0007e2000c101912 */
[----:B------:R-:W-:Y:S01]  /*ef20*/  IADD3 R12, P6, R37, R8, RZ ;  /* 0x00000008250c7210 */ /* 0x000fe20007fde0ff */
[----:B------:R-:W-:Y:S01]  /*ef30*/  IMAD.WIDE.U32 R6, R32, 0x1c, R8 ;  /* 0x0000001c20067825 */ /* 0x000fe200078e0008 */
[----:B------:R-:W-:Y:S01]  /*ef40*/  ISETP.GT.AND P4, PT, R51, 0xc1, PT ;  /* 0x000000c13300780c */ /* 0x000fe20003f84270 */
[----:B------:R4:W-:Y:S01]  /*ef50*/  @P5 STG.E desc[UR18][R8.64], R5 ;  /* 0x0000000508005986 */ /* 0x0009e2000c101912 */
[C---:B------:R-:W-:Y:S01]  /*ef60*/  ISETP.GT.AND P5, PT, R50.reuse, RZ, P2 ;  /* 0x000000ff3200720c */ /* 0x040fe200017a4270 */
[----:B------:R-:W-:Y:S01]  /*ef70*/  IMAD.X R13, R39, 0x1, R9, P6 ;  /* 0x00000001270d7824 */ /* 0x000fe200030e0609 */
[----:B------:R-:W-:Y:S01]  /*ef80*/  ISETP.GT.AND P6, PT, R50, RZ, P4 ;  /* 0x000000ff3200720c */ /* 0x000fe200027c4270 */
[----:B0-----:R-:W-:Y:S01]  /*ef90*/  FMUL R17, R3, UR21 ;  /* 0x0000001503117c20 */ /* 0x001fe20008400000 */
[----:B------:R-:W-:Y:S01]  /*efa0*/  IADD3 R7, R33, R7, RZ ;  /* 0x0000000721077210 */ /* 0x000fe20007ffe0ff */
[----:B-1---5:R-:W-:Y:S01]  /*efb0*/  FMUL R19, R2, UR21 ;  /* 0x0000001502137c20 */ /* 0x022fe20008400000 */
[----:B------:R-:W-:Y:S01]  /*efc0*/  ISETP.GT.AND P2, PT, R50, 0x8, P2 ;  /* 0x000000083200780c */ /* 0x000fe20001744270 */
[----:B---3--:R-:W-:Y:S01]  /*efd0*/  FMUL R21, R0, UR21 ;  /* 0x0000001500157c20 */ /* 0x008fe20008400000 */
[----:B------:R-:W-:Y:S01]  /*efe0*/  ISETP.GT.AND P4, PT, R50, 0x8, P4 ;  /* 0x000000083200780c */ /* 0x000fe20002784270 */
[----:B------:R-:W-:-:S04]  /*eff0*/  IMAD.WIDE.U32 R10, R32, 0x1c, R12 ;  /* 0x0000001c200a7825 */ /* 0x000fc800078e000c */
[----:B------:R-:W-:Y:S01]  /*f000*/  FMUL R23, R152, UR21 ;  /* 0x0000001598177c20 */ /* 0x000fe20008400000 */
[----:B----4-:R-:W-:Y:S01]  /*f010*/  FMUL R5, R4, UR21 ;  /* 0x0000001504057c20 */ /* 0x010fe20008400000 */
[----:B------:R-:W-:-:S04]  /*f020*/  IMAD.IADD R11, R33, 0x1, R11 ;  /* 0x00000001210b7824 */ /* 0x000fc800078e020b */
[----:B------:R-:W-:Y:S01]  /*f030*/  @P0 STG.E desc[UR18][R14.64+0x20], R5 ;  /* 0x000020050e000986 */ /* 0x000fe2000c101912 */
[----:B------:R-:W-:-:S03]  /*f040*/  ISETP.GT.AND P0, PT, R51, 0xc9, PT ;  /* 0x000000c93300780c */ /* 0x000fc60003f04270 */
[----:B------:R0:W-:Y:S01]  /*f050*/  @P1 STG.E desc[UR18][R8.64+0x20], R17 ;  /* 0x0000201108001986 */ /* 0x0001e2000c101912 */
[----:B------:R-:W-:-:S03]  /*f060*/  ISETP.GT.AND P1, PT, R51, 0xc8, PT ;  /* 0x000000c83300780c */ /* 0x000fc60003f24270 */
[----:B------:R1:W-:Y:S01]  /*f070*/  @P5 STG.E desc[UR18][R6.64], R19 ;  /* 0x0000001306005986 */ /* 0x0003e2000c101912 */
[----:B------:R-:W-:-:S03]  /*f080*/  IADD3 R2, P5, R37, R12, RZ ;  /* 0x0000000c25027210 */ /* 0x000fc60007fbe0ff */
[----:B------:R-:W-:Y:S01]  /*f090*/  @P6 STG.E desc[UR18][R12.64], R21 ;  /* 0x000000150c006986 */ /* 0x000fe2000c101912 */
[C---:B------:R-:W-:Y:S01]  /*f0a0*/  ISETP.GT.AND P6, PT, R50.reuse, RZ, P1 ;  /* 0x000000ff3200720c */ /* 0x040fe20000fc4270 */
[----:B------:R-:W-:Y:S01]  /*f0b0*/  IMAD.X R3, R39, 0x1, R13, P5 ;  /* 0x0000000127037824 */ /* 0x000fe200028e060d */
[----:B------:R-:W-:Y:S01]  /*f0c0*/  ISETP.GT.AND P5, PT, R50, RZ, P0 ;  /* 0x000000ff3200720c */ /* 0x000fe200007a4270 */
[----:B0-----:R-:W-:Y:S01]  /*f0d0*/  FMUL R9, R224, UR21 ;  /* 0x00000015e0097c20 */ /* 0x001fe20008400000 */
[----:B------:R-:W-:Y:S01]  /*f0e0*/  @P2 STG.E desc[UR18][R6.64+0x20], R23 ;  /* 0x0000201706002986 */ /* 0x000fe2000c101912 */
[----:B------:R-:W-:Y:S01]  /*f0f0*/  ISETP.GT.AND P1, PT, R50, 0x8, P1 ;  /* 0x000000083200780c */ /* 0x000fe20000f24270 */
[----:B------:R-:W-:-:S04]  /*f100*/  IMAD.WIDE.U32 R4, R32, 0x1c, R2 ;  /* 0x0000001c20047825 */ /* 0x000fc800078e0002 */
[----:B-1----:R-:W-:Y:S01]  /*f110*/  FMUL R19, R225, UR21 ;  /* 0x00000015e1137c20 */ /* 0x002fe20008400000 */
[----:B------:R0:W-:Y:S01]  /*f120*/  @P4 STG.E desc[UR18][R12.64+0x20], R153 ;  /* 0x000020990c004986 */ /* 0x0001e2000c101912 */
[----:B------:R-:W-:-:S03]  /*f130*/  ISETP.GT.AND P2, PT, R51, 0xd0, PT ;  /* 0x000000d03300780c */ /* 0x000fc60003f44270 */
[----:B------:R-:W3:Y:S01]  /*f140*/  LDL.LU R224, [R1+0x2c] ;  /* 0x00002c0001e07983 */ /* 0x000ee20000300800 */
[----:B------:R-:W-:Y:S01]  /*f150*/  ISETP.GT.AND P0, PT, R50, 0x8, P0 ;  /* 0x000000083200780c */ /* 0x000fe20000704270 */
[----:B------:R-:W-:Y:S02]  /*f160*/  IMAD.MOV.U32 R14, RZ, RZ, R4 ;  /* 0x000000ffff0e7224 */ /* 0x000fe400078e0004 */
[----:B------:R-:W-:Y:S01]  /*f170*/  @P6 STG.E desc[UR18][R10.64], R229 ;  /* 0x000000e50a006986 */ /* 0x000fe2000c101912 */
[----:B------:R-:W-:-:S03]  /*f180*/  IMAD.IADD R15, R33, 0x1, R5 ;  /* 0x00000001210f7824 */ /* 0x000fc600078e0205 */
[----:B------:R1:W-:Y:S01]  /*f190*/  @P5 STG.E desc[UR18][R2.64], R9 ;  /* 0x0000000902005986 */ /* 0x0003e2000c101912 */
[----:B0-----:R-:W-:-:S03]  /*f1a0*/  FMUL R13, R226, UR21 ;  /* 0x00000015e20d7c20 */ /* 0x001fc60008400000 */
[----:B------:R-:W4:Y:S01]  /*f1b0*/  LDL.LU R225, [R1+0x30] ;  /* 0x0000300001e17983 */ /* 0x000f220000300800 */
[----:B-1----:R-:W-:-:S03]  /*f1c0*/  FMUL R9, R227, UR21 ;  /* 0x00000015e3097c20 */ /* 0x002fc60008400000 */
[----:B------:R-:W4:Y:S04]  /*f1d0*/  LDL.LU R227, [R1+0x34] ;  /* 0x0000340001e37983 */ /* 0x000f280000300800 */
[----:B------:R-:W4:Y:S01]  /*f1e0*/  LDL.LU R226, [R1+0x38] ;  /* 0x0000380001e27983 */ /* 0x000f220000300800 */
[----:B------:R-:W-:Y:S02]  /*f1f0*/  ISETP.GT.AND P5, PT, R51, 0xd1, PT ;  /* 0x000000d13300780c */ /* 0x000fe40003fa4270 */
[C---:B------:R-:W-:Y:S02]  /*f200*/  ISETP.GT.AND P4, PT, R50.reuse, RZ, P2 ;  /* 0x000000ff3200720c */ /* 0x040fe40001784270 */
[----:B------:R-:W-:Y:S02]  /*f210*/  ISETP.GT.AND P2, PT, R50, 0x8, P2 ;  /* 0x000000083200780c */ /* 0x000fe40001744270 */
[----:B------:R-:W-:-:S05]  /*f220*/  IADD3 R4, P6, R37, R2, RZ ;  /* 0x0000000225047210 */ /* 0x000fca0007fde0ff */
[----:B------:R-:W-:Y:S02]  /*f230*/  IMAD.X R5, R39, 0x1, R3, P6 ;  /* 0x0000000127057824 */ /* 0x000fe400030e0603 */
[----:B--2---:R-:W-:Y:S01]  /*f240*/  FMUL R21, R223, UR21 ;  /* 0x00000015df157c20 */ /* 0x004fe20008400000 */
[----:B------:R-:W-:Y:S02]  /*f250*/  FMUL R17, R220, UR21 ;  /* 0x00000015dc117c20 */ /* 0x000fe40008400000 */
[----:B------:R-:W2:Y:S04]  /*f260*/  LDL.LU R220, [R1+0x3c] ;  /* 0x00003c0001dc7983 */ /* 0x000ea80000300800 */
[----:B------:R0:W-:Y:S01]  /*f270*/  @P1 STG.E desc[UR18][R10.64+0x20], R17 ;  /* 0x000020110a001986 */ /* 0x0001e2000c101912 */
[----:B------:R-:W-:-:S02]  /*f280*/  ISETP.GT.AND P1, PT, R50, RZ, P5 ;  /* 0x000000ff3200720c */ /* 0x000fc40002f24270 */
[----:B------:R-:W-:Y:S01]  /*f290*/  ISETP.GT.AND P5, PT, R50, 0x8, P5 ;  /* 0x000000083200780c */ /* 0x000fe20002fa4270 */
[----:B------:R-:W2:Y:S04]  /*f2a0*/  LDL.LU R223, [R1+0x40] ;  /* 0x0000400001df7983 */ /* 0x000ea80000300800 */
[----:B------:R3:W-:Y:S01]  /*f2b0*/  @P0 STG.E desc[UR18][R2.64+0x20], R19 ;  /* 0x0000201302000986 */ /* 0x0007e2000c101912 */
[----:B0-----:R-:W-:-:S03]  /*f2c0*/  FMUL R17, R222, UR21 ;  /* 0x00000015de117c20 */ /* 0x001fc60008400000 */
[----:B------:R-:W2:Y:S04]  /*f2d0*/  LDL.LU R222, [R1+0x44] ;  /* 0x0000440001de7983 */ /* 0x000ea80000300800 */
[----:B------:R4:W-:Y:S04]  /*f2e0*/  @P4 STG.E desc[UR18][R14.64], R21 ;  /* 0x000000150e004986 */ /* 0x0009e8000c101912 */
[----:B------:R-:W-:Y:S04]  /*f2f0*/  @P1 STG.E desc[UR18][R4.64], R9 ;  /* 0x0000000904001986 */ /* 0x000fe8000c101912 */
[----:B------:R0:W-:Y:S04]  /*f300*/  @P2 STG.E desc[UR18][R14.64+0x20], R13 ;  /* 0x0000200d0e002986 */ /* 0x0001e8000c101912 */
[----:B------:R1:W-:Y:S01]  /*f310*/  @P5 STG.E desc[UR18][R4.64+0x20], R17 ;  /* 0x0000201104005986 */ /* 0x0003e2000c101912 */
[----:B---3--:R-:W-:-:S03]  /*f320*/  FMUL R19, R224, UR21 ;  /* 0x00000015e0137c20 */ /* 0x008fc60008400000 */
[----:B------:R-:W3:Y:S01]  /*f330*/  LDL.LU R224, [R1+0x48] ;  /* 0x0000480001e07983 */ /* 0x000ee20000300800 */
[----:B----4-:R-:W-:-:S03]  /*f340*/  FMUL R21, R225, UR21 ;  /* 0x00000015e1157c20 */ /* 0x010fc60008400000 */
[----:B------:R-:W4:Y:S01]  /*f350*/  LDL.LU R225, [R1+0x4c] ;  /* 0x00004c0001e17983 */ /* 0x000f220000300800 */
[----:B0-----:R-:W-:-:S03]  /*f360*/  FMUL R15, R227, UR21 ;  /* 0x00000015e30f7c20 */ /* 0x001fc60008400000 */
[----:B------:R-:W4:Y:S01]  /*f370*/  LDL.LU R227, [R1+0x50] ;  /* 0x0000500001e37983 */ /* 0x000f220000300800 */
[----:B-1----:R-:W-:-:S03]  /*f380*/  FMUL R17, R226, UR21 ;  /* 0x00000015e2117c20 */ /* 0x002fc60008400000 */
[----:B------:R-:W4:Y:S01]  /*f390*/  LDL.LU R226, [R1+0x54] ;  /* 0x0000540001e27983 */ /* 0x000f220000300800 */
[C---:B------:R-:W-:Y:S02]  /*f3a0*/  ISETP.GT.AND P0, PT, R51.reuse, 0xd8, PT ;  /* 0x000000d83300780c */ /* 0x040fe40003f04270 */
[----:B------:R-:W-:Y:S01]  /*f3b0*/  ISETP.GT.AND P4, PT, R51, 0xd9, PT ;  /* 0x000000d93300780c */ /* 0x000fe20003f84270 */
[----:B------:R-:W-:Y:S01]  /*f3c0*/  IMAD.WIDE.U32 R6, R32, 0x1c, R4 ;  /* 0x0000001c20067825 */ /* 0x000fe200078e0004 */
[C---:B------:R-:W-:Y:S01]  /*f3d0*/  ISETP.GT.AND P6, PT, R50.reuse, RZ, P0 ;  /* 0x000000ff3200720c */ /* 0x040fe200007c4270 */
[----:B------:R-:W4:Y:S01]  /*f3e0*/  LDL.LU R218, [R1+0x58] ;  /* 0x0000580001da7983 */ /* 0x000f220000300800 */
[----:B------:R-:W-:Y:S02]  /*f3f0*/  ISETP.GT.AND P1, PT, R50, RZ, P4 ;  /* 0x000000ff3200720c */ /* 0x000fe40002724270 */
[----:B------:R-:W-:Y:S01]  /*f400*/  IADD3 R2, P2, R37, R4, RZ ;  /* 0x0000000425027210 */ /* 0x000fe20007f5e0ff */
[----:B------:R-:W-:-:S02]  /*f410*/  IMAD.IADD R11, R33, 0x1, R7 ;  /* 0x00000001210b7824 */ /* 0x000fc400078e0207 */
[----:B------:R-:W-:Y:S01]  /*f420*/  IMAD.MOV.U32 R10, RZ, RZ, R6 ;  /* 0x000000ffff0a7224 */ /* 0x000fe200078e0006 */
[----:B------:R-:W-:Y:S01]  /*f430*/  ISETP.GT.AND P0, PT, R50, 0x8, P0 ;  /* 0x000000083200780c */ /* 0x000fe20000704270 */
[----:B------:R-:W-:Y:S01]  /*f440*/  IMAD.X R3, R39, 0x1, R5, P2 ;  /* 0x0000000127037824 */ /* 0x000fe200010e0605 */
[----:B------:R-:W-:Y:S01]  /*f450*/  IADD3 R8, P5, R37, R2, RZ ;  /* 0x0000000225087210 */ /* 0x000fe20007fbe0ff */
[----:B------:R-:W4:Y:S01]  /*f460*/  LDL.LU R221, [R1+0x5c] ;  /* 0x00005c0001dd7983 */ /* 0x000f220000300800 */
[----:B------:R-:W-:-:S03]  /*f470*/  ISETP.GT.AND P2, PT, R51, 0xe0, PT ;  /* 0x000000e03300780c */ /* 0x000fc60003f44270 */
[----:B------:R2:W-:Y:S01]  /*f480*/  @P6 STG.E desc[UR18][R10.64], R19 ;  /* 0x000000130a006986 */ /* 0x0005e2000c101912 */
[----:B------:R-:W-:-:S03]  /*f490*/  ISETP.GT.AND P4, PT, R50, 0x8, P4 ;  /* 0x000000083200780c */ /* 0x000fc60002784270 */
[----:B------:R0:W-:Y:S01]  /*f4a0*/  @P1 STG.E desc[UR18][R2.64], R21 ;  /* 0x0000001502001986 */ /* 0x0001e2000c101912 */
[----:B------:R-:W-:Y:S02]  /*f4b0*/  ISETP.GT.AND P1, PT, R51, 0xe1, PT ;  /* 0x000000e13300780c */ /* 0x000fe40003f24270 */
[----:B------:R-:W-:Y:S02]  /*f4c0*/  IADD3.X R9, R39, R3, RZ, P5, !PT ;  /* 0x0000000327097210 */ /* 0x000fe40002ffe4ff */
[C---:B------:R-:W-:Y:S02]  /*f4d0*/  ISETP.GT.AND P6, PT, R50.reuse, RZ, P2 ;  /* 0x000000ff3200720c */ /* 0x040fe400017c4270 */
[C---:B------:R-:W-:Y:S02]  /*f4e0*/  ISETP.GT.AND P5, PT, R50.reuse, RZ, P1 ;  /* 0x000000ff3200720c */ /* 0x040fe40000fa4270 */
[----:B------:R-:W-:Y:S01]  /*f4f0*/  ISETP.GT.AND P2, PT, R50, 0x8, P2 ;  /* 0x000000083200780c */ /* 0x000fe20001744270 */
[----:B------:R-:W-:Y:S01]  /*f500*/  IMAD.WIDE.U32 R6, R32, 0x1c, R2 ;  /* 0x0000001c20067825 */ /* 0x000fe200078e0002 */
[----:B------:R3:W-:Y:S03]  /*f510*/  @P0 STG.E desc[UR18][R10.64+0x20], R15 ;  /* 0x0000200f0a000986 */ /* 0x0007e6000c101912 */
[----:B------:R-:W-:Y:S01]  /*f520*/  IMAD.IADD R7, R33, 0x1, R7 ;  /* 0x0000000121077824 */ /* 0x000fe200078e0207 */
[----:B------:R4:W-:Y:S01]  /*f530*/  @P4 STG.E desc[UR18][R2.64+0x20], R17 ;  /* 0x0000201102004986 */ /* 0x0009e2000c101912 */
[----:B--2---:R-:W-:-:S03]  /*f540*/  FMUL R19, R220, UR21 ;  /* 0x00000015dc137c20 */ /* 0x004fc60008400000 */
[----:B------:R-:W2:Y:S01]  /*f550*/  LDL.LU R220, [R1+0x60] ;  /* 0x0000600001dc7983 */ /* 0x000ea20000300800 */
[----:B0-----:R-:W-:-:S03]  /*f560*/  FMUL R21, R223, UR21 ;  /* 0x00000015df157c20 */ /* 0x001fc60008400000 */
[----:B------:R-:W2:Y:S04]  /*f570*/  LDL.LU R223, [R1+0x64] ;  /* 0x0000640001df7983 */ /* 0x000ea80000300800 */
[----:B------:R-:W-:Y:S01]  /*f580*/  @P6 STG.E desc[UR18][R6.64], R19 ;  /* 0x0000001306006986 */ /* 0x000fe2000c101912 */
[----:B------:R-:W-:-:S03]  /*f590*/  FMUL R23, R222, UR21 ;  /* 0x00000015de177c20 */ /* 0x000fc60008400000 */
[----:B------:R-:W-:Y:S04]  /*f5a0*/  @P5 STG.E desc[UR18][R8.64], R21 ;  /* 0x0000001508005986 */ /* 0x000fe8000c101912 */
[----:B------:R-:W2:Y:S04]  /*f5b0*/  LDL.LU R222, [R1+0x68] ;  /* 0x0000680001de7983 */ /* 0x000ea80000300800 */
[----:B------:R0:W-:Y:S01]  /*f5c0*/  @P2 STG.E desc[UR18][R6.64+0x20], R23 ;  /* 0x0000201706002986 */ /* 0x0001e2000c101912 */
[----:B---3--:R-:W-:-:S03]  /*f5d0*/  FMUL R15, R224, UR21 ;  /* 0x00000015e00f7c20 */ /* 0x008fc60008400000 */
[----:B------:R-:W3:Y:S01]  /*f5e0*/  LDL.LU R224, [R1+0x6c] ;  /* 0x00006c0001e07983 */ /* 0x000ee20000300800 */
[----:B----4-:R-:W-:-:S03]  /*f5f0*/  FMUL R17, R225, UR21 ;  /* 0x00000015e1117c20 */ /* 0x010fc60008400000 */
[----:B------:R-:W4:Y:S01]  /*f600*/  LDL.LU R225, [R1+0x70] ;  /* 0x0000700001e17983 */ /* 0x000f220000300800 */
[----:B0-----:R-:W-:-:S03]  /*f610*/  FMUL R7, R227, UR21 ;  /* 0x00000015e3077c20 */ /* 0x001fc60008400000 */
[----:B------:R-:W4:Y:S01]  /*f620*/  LDL.LU R227, [R1+0x74] ;  /* 0x0000740001e37983 */ /* 0x000f220000300800 */
[----:B------:R-:W-:-:S03]  /*f630*/  FMUL R19, R226, UR21 ;  /* 0x00000015e2137c20 */ /* 0x000fc60008400000 */
[----:B------:R-:W4:Y:S01]  /*f640*/  LDL.LU R226, [R1+0x90] ;  /* 0x0000900001e27983 */ /* 0x000f220000300800 */
[----:B------:R-:W-:Y:S01]  /*f650*/  IMAD.WIDE.U32 R4, R32, 0x1c, R8 ;  /* 0x0000001c20047825 */ /* 0x000fe200078e0008 */
[----:B------:R-:W-:-:S03]  /*f660*/  ISETP.GT.AND P0, PT, R51, 0xe8, PT ;  /* 0x000000e83300780c */ /* 0x000fc60003f04270 */
[----:B------:R-:W-:Y:S01]  /*f670*/  IMAD.MOV.U32 R12, RZ, RZ, R4 ;  /* 0x000000ffff0c7224 */ /* 0x000fe200078e0004 */
[----:B------:R-:W-:Y:S01]  /*f680*/  IADD3 R4, P4, R37, R8, RZ ;  /* 0x0000000825047210 */ /* 0x000fe20007f9e0ff */
[----:B------:R-:W-:Y:S01]  /*f690*/  IMAD.IADD R13, R33, 0x1, R5 ;  /* 0x00000001210d7824 */ /* 0x000fe200078e0205 */
[C---:B------:R-:W-:Y:S02]  /*f6a0*/  ISETP.GT.AND P1, PT, R50.reuse, 0x8, P1 ;  /* 0x000000083200780c */ /* 0x040fe40000f24270 */
[----:B------:R-:W-:Y:S01]  /*f6b0*/  ISETP.GT.AND P2, PT, R51, 0xe9, PT ;  /* 0x000000e93300780c */ /* 0x000fe20003f44270 */
[----:B------:R-:W-:Y:S01]  /*f6c0*/  IMAD.X R5, R39, 0x1, R9, P4 ;  /* 0x0000000127057824 */ /* 0x000fe200020e0609 */
[C---:B------:R-:W-:Y:S02]  /*f6d0*/  ISETP.GT.AND P4, PT, R50.reuse, RZ, P0 ;  /* 0x000000ff3200720c */ /* 0x040fe40000784270 */
[C---:B------:R-:W-:Y:S02]  /*f6e0*/  ISETP.GT.AND P5, PT, R50.reuse, RZ, P2 ;  /* 0x000000ff3200720c */ /* 0x040fe400017a4270 */
[----:B------:R-:W-:-:S02]  /*f6f0*/  ISETP.GT.AND P0, PT, R50, 0x8, P0 ;  /* 0x000000083200780c */ /* 0x000fc40000704270 */
[----:B------:R-:W-:-:S03]  /*f700*/  ISETP.GT.AND P2, PT, R50, 0x8, P2 ;  /* 0x000000083200780c */ /* 0x000fc60001744270 */
[----:B------:R0:W-:Y:S01]  /*f710*/  @P1 STG.E desc[UR18][R8.64+0x20], R15 ;  /* 0x0000200f08001986 */ /* 0x0001e2000c101912 */
[----:B------:R-:W-:-:S03]  /*f720*/  ISETP.GT.AND P1, PT, R51, 0xf0, PT ;  /* 0x000000f03300780c */ /* 0x000fc60003f24270 */
[----:B------:R-:W-:Y:S01]  /*f730*/  @P4 STG.E desc[UR18][R12.64], R17 ;  /* 0x000000110c004986 */ /* 0x000fe2000c101912 */
[----:B------:R-:W-:Y:S01]  /*f740*/  ISETP.GT.AND P4, PT, R51, 0xf1, PT ;  /* 0x000000f13300780c */ /* 0x000fe20003f84270 */
[----:B------:R-:W-:Y:S01]  /*f750*/  IMAD.WIDE.U32 R2, R32, 0x1c, R4 ;  /* 0x0000001c20027825 */ /* 0x000fe200078e0004 */
[C---:B------:R-:W-:Y:S01]  /*f760*/  ISETP.GT.AND P6, PT, R50.reuse, RZ, P1 ;  /* 0x000000ff3200720c */ /* 0x040fe20000fc4270 */
[----:B------:R1:W-:Y:S01]  /*f770*/  @P5 STG.E desc[UR18][R4.64], R7 ;  /* 0x0000000704005986 */ /* 0x0003e2000c101912 */
[C---:B------:R-:W-:Y:S01]  /*f780*/  ISETP.GT.AND P5, PT, R50.reuse, RZ, P4 ;  /* 0x000000ff3200720c */ /* 0x040fe200027a4270 */
[----:B------:R-:W-:Y:S01]  /*f790*/  IMAD.MOV.U32 R10, RZ, RZ, R2 ;  /* 0x000000ffff0a7224 */ /* 0x000fe200078e0002 */
[----:B------:R-:W-:Y:S01]  /*f7a0*/  ISETP.GT.AND P1, PT, R50, 0x8, P1 ;  /* 0x000000083200780c */ /* 0x000fe20000f24270 */
[----:B------:R-:W-:Y:S01]  /*f7b0*/  @P0 STG.E desc[UR18][R12.64+0x20], R19 ;  /* 0x000020130c000986 */ /* 0x000fe2000c101912 */
[----:B------:R-:W-:Y:S01]  /*f7c0*/  IADD3 R2, P0, R37, R4, RZ ;  /* 0x0000000425027210 */ /* 0x000fe20007f1e0ff */
[----:B0-----:R-:W-:Y:S01]  /*f7d0*/  FMUL R15, R218, UR21 ;  /* 0x00000015da0f7c20 */ /* 0x001fe20008400000 */
[----:B------:R-:W-:-:S02]  /*f7e0*/  IMAD.IADD R11, R33, 0x1, R3 ;  /* 0x00000001210b7824 */ /* 0x000fc400078e0203 */
[----:B------:R-:W-:Y:S01]  /*f7f0*/  FMUL R21, R221, UR21 ;  /* 0x00000015dd157c20 */ /* 0x000fe20008400000 */
[----:B------:R-:W-:Y:S01]  /*f800*/  IMAD.X R3, R39, 0x1, R5, P0 ;  /* 0x0000000127037824 */ /* 0x000fe200000e0605 */
[----:B------:R0:W-:Y:S01]  /*f810*/  @P2 STG.E desc[UR18][R4.64+0x20], R15 ;  /* 0x0000200f04002986 */ /* 0x0001e2000c101912 */
[C---:B------:R-:W-:Y:S02]  /*f820*/  ISETP.GT.AND P2, PT, R51.reuse, 0xf8, PT ;  /* 0x000000f83300780c */ /* 0x040fe40003f44270 */
[----:B------:R-:W-:Y:S01]  /*f830*/  ISETP.GT.AND P0, PT, R51, 0xf9, PT ;  /* 0x000000f93300780c */ /* 0x000fe20003f04270 */
[----:B------:R-:W-:Y:S01]  /*f840*/  @P6 STG.E desc[UR18][R10.64], R21 ;  /* 0x000000150a006986 */ /* 0x000fe2000c101912 */
[----:B------:R-:W-:Y:S01]  /*f850*/  ISETP.GT.AND P4, PT, R50, 0x8, P4 ;  /* 0x000000083200780c */ /* 0x000fe20002784270 */
[----:B-1----:R-:W-:Y:S01]  /*f860*/  IMAD.WIDE.U32 R6, R32, 0x1c, R2 ;  /* 0x0000001c20067825 */ /* 0x002fe200078e0002 */
[----:B------:R-:W-:-:S03]  /*f870*/  IADD3 R8, P6, R37, R2, RZ ;  /* 0x0000000225087210 */ /* 0x000fc60007fde0ff */
[----:B------:R-:W-:Y:S01]  /*f880*/  IMAD.IADD R7, R33, 0x1, R7 ;  /* 0x0000000121077824 */ /* 0x000fe200078e0207 */
[----:B------:R-:W-:Y:S01]  /*f890*/  IADD3.X R9, R39, R3, RZ, P6, !PT ;  /* 0x0000000327097210 */ /* 0x000fe200037fe4ff */
[----:B--2---:R-:W-:Y:S01]  /*f8a0*/  FMUL R17, R220, UR21 ;  /* 0x00000015dc117c20 */ /* 0x004fe20008400000 */
[----:B------:R-:W-:-:S04]  /*f8b0*/  FMUL R23, R223, UR21 ;  /* 0x00000015df177c20 */ /* 0x000fc80008400000 */
[----:B------:R-:W-:Y:S01]  /*f8c0*/  @P5 STG.E desc[UR18][R2.64], R17 ;  /* 0x0000001102005986 */ /* 0x000fe2000c101912 */
[----:B------:R-:W-:-:S03]  /*f8d0*/  ISETP.GT.AND P5, PT, R50, RZ, P2 ;  /* 0x000000ff3200720c */ /* 0x000fc600017a4270 */
[----:B------:R4:W-:Y:S01]  /*f8e0*/  @P1 STG.E desc[UR18][R10.64+0x20], R23 ;  /* 0x000020170a001986 */ /* 0x0009e2000c101912 */
[C---:B------:R-:W-:Y:S02]  /*f8f0*/  ISETP.GT.AND P1, PT, R50.reuse, RZ, P0 ;  /* 0x000000ff3200720c */ /* 0x040fe40000724270 */
[C---:B------:R-:W-:Y:S02]  /*f900*/  ISETP.GT.AND P2, PT, R50.reuse, 0x8, P2 ;  /* 0x000000083200780c */ /* 0x040fe40001744270 */
[----:B------:R-:W-:Y:S01]  /*f910*/  ISETP.GT.AND P0, PT, R50, 0x8, P0 ;  /* 0x000000083200780c */ /* 0x000fe20000704270 */
[----:B0-----:R-:W-:-:S05]  /*f920*/  FMUL R5, R222, UR21 ;  /* 0x00000015de057c20 */ /* 0x001fca0008400000 */
[----:B------:R0:W-:Y:S01]  /*f930*/  @P4 STG.E desc[UR18][R2.64+0x20], R5 ;  /* 0x0000200502004986 */ /* 0x0001e2000c101912 */
[----:B---3--:R-:W-:-:S05]  /*f940*/  FMUL R13, R224, UR21 ;  /* 0x00000015e00d7c20 */ /* 0x008fca0008400000 */
[----:B------:R0:W-:Y:S01]  /*f950*/  @P5 STG.E desc[UR18][R6.64], R13 ;  /* 0x0000000d06005986 */ /* 0x0001e2000c101912 */
[----:B----4-:R-:W-:-:S05]  /*f960*/  FMUL R11, R225, UR21 ;  /* 0x00000015e10b7c20 */ /* 0x010fca0008400000 */
[----:B------:R0:W-:Y:S01]  /*f970*/  @P1 STG.E desc[UR18][R8.64], R11 ;  /* 0x0000000b08001986 */ /* 0x0001e2000c101912 */
[----:B------:R-:W-:Y:S01]  /*f980*/  FMUL R15, R227, UR21 ;  /* 0x00000015e30f7c20 */ /* 0x000fe20008400000 */
[----:B------:R-:W-:-:S04]  /*f990*/  FMUL R17, R226, UR21 ;  /* 0x00000015e2117c20 */ /* 0x000fc80008400000 */
[----:B------:R0:W-:Y:S04]  /*f9a0*/  @P2 STG.E desc[UR18][R6.64+0x20], R15 ;  /* 0x0000200f06002986 */ /* 0x0001e8000c101912 */
[----:B------:R0:W-:Y:S02]  /*f9b0*/  @P0 STG.E desc[UR18][R8.64+0x20], R17 ;  /* 0x0000201108000986 */ /* 0x0001e4000c101912 */
.L_x_219:
[----:B------:R-:W-:Y:S05]  /*f9c0*/  BSYNC B0 ;  /* 0x0000000000007941 */ /* 0x000fea0003800000 */
.L_x_27:
[----:B0-2--5:R-:W2:Y:S04]  /*f9d0*/  LDL.LU R3, [R1+0x84] ;  /* 0x0000840001037983 */ /* 0x025ea80000300800 */
[----:B------:R-:W2:Y:S01]  /*f9e0*/  LDL.LU R2, [R1+0x88] ;  /* 0x0000880001027983 */ /* 0x000ea20000300800 */
[----:B------:R-:W-:Y:S01]  /*f9f0*/  ULDC UR6, c[0x0][0xc] ;  /* 0x0000030000067ab9 */ /* 0x000fe20000000800 */
[----:B------:R-:W-:Y:S01]  /*fa00*/  ULDC UR7, c[0x0][0x10] ;  /* 0x0000040000077ab9 */ /* 0x000fe20000000800 */
[----:B------:R-:W2:Y:S01]  /*fa10*/  LDC R5, c[0x0][0x14] ;  /* 0x00000500ff057b82 */ /* 0x000ea20000000800 */
[----:B------:R-:W-:Y:S01]  /*fa20*/  UIMAD.WIDE.U32 UR6, UR6, UR7, URZ ;  /* 0x00000007060672a5 */ /* 0x000fe2000f8e003f */
[----:B------:R-:W-:Y:S01]  /*fa30*/  PRMT R0, RZ, 0x7610, R0 ;  /* 0x00007610ff007816 */ /* 0x000fe20000000000 */
[----:B------:R-:W-:-:S04]  /*fa40*/  UMOV UR23, 0xffffffff ;  /* 0xffffffff00177882 */ /* 0x000fc80000000000 */
[----:B--2---:R-:W-:-:S04]  /*fa50*/  IMAD.WIDE.U32 R2, R5, UR6, R2 ;  /* 0x0000000605027c25 */ /* 0x004fc8000f8e0002 */
[----:B------:R-:W-:Y:S01]  /*fa60*/  IMAD R5, R5, UR7, RZ ;  /* 0x0000000705057c24 */ /* 0x000fe2000f8e02ff */
[----:B------:R-:W-:Y:S01]  /*fa70*/  ULDC.64 UR6, c[0x0][0x750] ;  /* 0x0001d40000067ab9 */ /* 0x000fe20000000a00 */
[----:B------:R-:W-:Y:S01]  /*fa80*/  IMAD.MOV.U32 R18, RZ, RZ, R2 ;  /* 0x000000ffff127224 */ /* 0x000fe200078e0002 */
[----:B------:R-:W-:Y:S01]  /*fa90*/  ISETP.GE.U32.AND P0, PT, R2, UR6, PT ;  /* 0x0000000602007c0c */ /* 0x000fe2000bf06070 */
[----:B------:R-:W-:Y:S02]  /*faa0*/  IMAD.IADD R19, R3, 0x1, R5 ;  /* 0x0000000103137824 */ /* 0x000fe400078e0205 */
[----:B------:R-:W-:-:S03]  /*fab0*/  IMAD.MOV.U32 R2, RZ, RZ, -0x1 ;  /* 0xffffffffff027424 */ /* 0x000fc600078e00ff */
[----:B------:R0:W-:Y:S01]  /*fac0*/  STL [R1+0x84], R19 ;  /* 0x0000841301007387 */ /* 0x0001e20000100800 */
[----:B------:R-:W-:-:S03]  /*fad0*/  ISETP.GE.U32.AND.EX P0, PT, R19, UR7, PT, P0 ;  /* 0x0000000713007c0c */ /* 0x000fc6000bf06100 */
[----:B------:R0:W-:Y:S04]  /*fae0*/  STL [R1+0x88], R18 ;  /* 0x0000881201007387 */ /* 0x0001e80000100800 */
[----:B------:R0:W-:Y:S06]  /*faf0*/  STL [R1+0x8c], R2 ;  /* 0x00008c0201007387 */ /* 0x0001ec0000100800 */
[----:B------:R-:W-:Y:S05]  /*fb00*/  @P0 BRA `(.L_x_220) ;  /* 0x0000000400700947 */ /* 0x000fea0003800000 */
[----:B------:R-:W2:Y:S01]  /*fb10*/  S2R R14, SR_CTAID.X ;  /* 0x00000000000e7919 */ /* 0x000ea20000002500 */
[----:B------:R-:W4:Y:S01]  /*fb20*/  LDC.64 R8, c[0x0][0x728] ;  /* 0x0001ca00ff087b82 */ /* 0x000f220000000a00 */
[----:B------:R-:W-:Y:S01]  /*fb30*/  ULDC UR6, c[0x0][0x150] ;  /* 0x0000540000067ab9 */ /* 0x000fe20000000800 */
[----:B------:R-:W-:Y:S01]  /*fb40*/  IMAD.MOV.U32 R6, RZ, RZ, R18 ;  /* 0x000000ffff067224 */ /* 0x000fe200078e0012 */
[----:B------:R-:W0:Y:S01]  /*fb50*/  S2R R16, SR_CTAID.Y ;  /* 0x0000000000107919 */ /* 0x000e220000002600 */
[----:B------:R-:W-:-:S04]  /*fb60*/  IMAD.MOV.U32 R7, RZ, RZ, R19 ;  /* 0x000000ffff077224 */ /* 0x000fc800078e0013 */
[----:B------:R-:W0:Y:S08]  /*fb70*/  LDC R17, c[0x0][0x144] ;  /* 0x00005100ff117b82 */ /* 0x000e300000000800 */
[----:B------:R-:W0:Y:S08]  /*fb80*/  LDC R10, c[0x0][0x730] ;  /* 0x0001cc00ff0a7b82 */ /* 0x000e300000000800 */
[----:B------:R-:W0:Y:S01]  /*fb90*/  LDC.64 R12, c[0x0][0x720] ;  /* 0x0001c800ff0c7b82 */ /* 0x000e220000000a00 */
[----:B----4-:R-:W-:-:S04]  /*fba0*/  ISETP.NE.U32.AND P0, PT, R8, RZ, PT ;  /* 0x000000ff0800720c */ /* 0x010fc80003f05070 */
[----:B------:R-:W-:Y:S02]  /*fbb0*/  ISETP.NE.AND.EX P0, PT, R9, RZ, PT, P0 ;  /* 0x000000ff0900720c */ /* 0x000fe40003f05300 */
[----:B--2---:R-:W-:-:S05]  /*fbc0*/  I2FP.F32.U32 R0, R14 ;  /* 0x0000000e00007245 */ /* 0x004fca0000201000 */
[----:B------:R-:W-:-:S04]  /*fbd0*/  FMUL R0, R0, UR6 ;  /* 0x0000000600007c20 */ /* 0x000fc80008400000 */
[----:B---3--:R2:W3:Y:S02]  /*fbe0*/  F2I.U32.TRUNC.NTZ R15, R0 ;  /* 0x00000000000f7305 */ /* 0x0084e4000020f000 */
[----:B------:R-:W-:Y:S05]  /*fbf0*/  @!P0 BRA `(.L_x_221) ;  /* 0x0000000000288947 */ /* 0x000fea0003800000 */
[----:B--2---:R-:W2:Y:S02]  /*fc00*/  LDC R0, c[0x0][0x734] ;  /* 0x0001cd00ff007b82 */ /* 0x004ea40000000800 */
[----:B--2---:R-:W-:-:S05]  /*fc10*/  IADD3 R7, P0, R18, R0, RZ ;  /* 0x0000000012077210 */ /* 0x004fca0007f1e0ff */
[----:B------:R-:W-:-:S04]  /*fc20*/  IMAD.X R11, RZ, RZ, R19, P0 ;  /* 0x000000ffff0b7224 */ /* 0x000fc800000e0613 */
[----:B0-----:R-:W-:-:S04]  /*fc30*/  IMAD.WIDE.U32 R2, R11, R8, RZ ;  /* 0x000000080b027225 */ /* 0x001fc800078e00ff */
[----:B------:R-:W-:-:S04]  /*fc40*/  IMAD.WIDE.U32 R4, P0, R7, R9, R2 ;  /* 0x0000000907047225 */ /* 0x000fc80007800002 */
[----:B------:R-:W-:-:S04]  /*fc50*/  IMAD.WIDE.U32 R2, R7, R8, RZ ;  /* 0x0000000807027225 */ /* 0x000fc800078e00ff */
[----:B------:R-:W-:Y:S01]  /*fc60*/  IMAD.X R7, RZ, RZ, RZ, P0 ;  /* 0x000000ffff077224 */ /* 0x000fe200000e06ff */
[----:B------:R-:W-:Y:S01]  /*fc70*/  IADD3 RZ, P0, R3, R4, RZ ;  /* 0x0000000403ff7210 */ /* 0x000fe20007f1e0ff */
[----:B------:R-:W-:-:S04]  /*fc80*/  IMAD.MOV.U32 R6, RZ, RZ, R5 ;  /* 0x000000ffff067224 */ /* 0x000fc800078e0005 */
[----:B------:R-:W-:-:S08]  /*fc90*/  IMAD.WIDE.U32.X R6, R11, R9, R6, P0 ;  /* 0x000000090b067225 */ /* 0x000fd000000e0406 */
.L_x_221:
[-CC-:B0-----:R-:W-:Y:S01]  /*fca0*/  SHF.R.U64 R21, R6, R10.reuse, R7.reuse ;  /* 0x0000000a06157219 */ /* 0x181fe20000001207 */
[----:B------:R-:W0:Y:S01]  /*fcb0*/  LDC.64 R22, c[0x0][0x740] ;  /* 0x0001d000ff167b82 */ /* 0x000e220000000a00 */
[----:B--2---:R-:W-:Y:S01]  /*fcc0*/  SHF.R.U32.HI R0, RZ, R10, R7 ;  /* 0x0000000aff007219 */ /* 0x004fe20000011607 */
[----:B------:R-:W-:Y:S01]  /*fcd0*/  IMAD.MOV.U32 R2, RZ, RZ, R18 ;  /* 0x000000ffff027224 */ /* 0x000fe200078e0012 */
[----:B------:R-:W-:Y:S01]  /*fce0*/  IADD3 R5, P0, RZ, -R21, RZ ;  /* 0x80000015ff057210 */ /* 0x000fe20007f1e0ff */
[----:B---3--:R-:W-:Y:S01]  /*fcf0*/  IMAD.MOV R15, RZ, RZ, -R15 ;  /* 0x000000ffff0f7224 */ /* 0x008fe200078e0a0f */
[----:B------:R-:W-:Y:S01]  /*fd00*/  ULDC UR6, c[0x0][0x154] ;  /* 0x0000550000067ab9 */ /* 0x000fe20000000800 */
[----:B------:R-:W-:Y:S01]  /*fd10*/  IMAD.MOV.U32 R7, RZ, RZ, 0x1 ;  /* 0x00000001ff077424 */ /* 0x000fe200078e00ff */
[----:B------:R-:W-:Y:S01]  /*fd20*/  IADD3.X R3, RZ, ~R0, RZ, P0, !PT ;  /* 0x80000000ff037210 */ /* 0x000fe200007fe4ff */
[----:B------:R-:W2:Y:S01]  /*fd30*/  LDC R4, c[0x0][0x718] ;  /* 0x0001c600ff047b82 */ /* 0x000ea20000000800 */
[----:B------:R-:W-:-:S03]  /*fd40*/  IMAD R18, R17, R15, R14 ;  /* 0x0000000f11127224 */ /* 0x000fc600078e020e */
[-C--:B------:R-:W-:Y:S02]  /*fd50*/  IMAD R0, R3, R12.reuse, RZ ;  /* 0x0000000c03007224 */ /* 0x080fe400078e02ff */
[----:B------:R-:W-:Y:S02]  /*fd60*/  IMAD.MOV.U32 R3, RZ, RZ, R19 ;  /* 0x000000ffff037224 */ /* 0x000fe400078e0013 */
[----:B------:R-:W3:Y:S01]  /*fd70*/  LDC R6, c[0x0][0x708] ;  /* 0x0001c200ff067b82 */ /* 0x000ee20000000800 */
[----:B------:R-:W-:-:S04]  /*fd80*/  IMAD.WIDE.U32 R2, R5, R12, R2 ;  /* 0x0000000c05027225 */ /* 0x000fc800078e0002 */
[----:B------:R-:W-:Y:S01]  /*fd90*/  IMAD R5, R5, R13, R0 ;  /* 0x0000000d05057224 */ /* 0x000fe200078e0200 */
[----:B------:R-:W-:Y:S02]  /*fda0*/  I2FP.F32.U32 R0, R16 ;  /* 0x0000001000007245 */ /* 0x000fe40000201000 */
[----:B------:R-:W4:Y:S01]  /*fdb0*/  LDC R20, c[0x0][0x758] ;  /* 0x0001d600ff147b82 */ /* 0x000f220000000800 */
[----:B0-----:R-:W-:Y:S01]  /*fdc0*/  ISETP.NE.U32.AND P0, PT, R22, RZ, PT ;  /* 0x000000ff1600720c */ /* 0x001fe20003f05070 */
[----:B------:R-:W-:Y:S02]  /*fdd0*/  IMAD.IADD R3, R3, 0x1, R5 ;  /* 0x0000000103037824 */ /* 0x000fe400078e0205 */
[----:B------:R-:W-:Y:S01]  /*fde0*/  FMUL R0, R0, UR6 ;  /* 0x0000000600007c20 */ /* 0x000fe20008400000 */
[----:B------:R-:W-:Y:S01]  /*fdf0*/  ISETP.NE.AND.EX P0, PT, R23, RZ, PT, P0 ;  /* 0x000000ff1700720c */ /* 0x000fe20003f05300 */
[----:B------:R-:W-:Y:S02]  /*fe00*/  IMAD.MOV.U32 R5, RZ, RZ, -0x1 ;  /* 0xffffffffff057424 */ /* 0x000fe400078e00ff */
[----:B------:R-:W0:Y:S01]  /*fe10*/  LDC R13, c[0x0][0x148] ;  /* 0x00005200ff0d7b82 */ /* 0x000e220000000800 */
[-CC-:B--2---:R-:W-:Y:S01]  /*fe20*/  SHF.R.U64 R10, R2, R4.reuse, R3.reuse ;  /* 0x00000004020a7219 */ /* 0x184fe20000001203 */
[----:B------:R2:W0:Y:S01]  /*fe30*/  F2I.U32.TRUNC.NTZ R12, R0 ;  /* 0x00000000000c7305 */ /* 0x000422000020f000 */
[----:B------:R-:W-:-:S05]  /*fe40*/  SHF.R.U32.HI R3, RZ, R4, R3 ;  /* 0x00000004ff037219 */ /* 0x000fca0000011603 */
[----:B------:R-:W0:Y:S01]  /*fe50*/  LDC R14, c[0x0][0x700] ;  /* 0x0001c000ff0e7b82 */ /* 0x000e220000000800 */
[-CC-:B---3--:R-:W-:Y:S02]  /*fe60*/  SHF.R.U64 R8, R10, R6.reuse, R3.reuse ;  /* 0x000000060a087219 */ /* 0x188fe40000001203 */
[----:B------:R-:W-:-:S05]  /*fe70*/  SHF.R.U32.HI R3, RZ, R6, R3 ;  /* 0x00000006ff037219 */ /* 0x000fca0000011603 */
[----:B------:R-:W3:Y:S01]  /*fe80*/  LDC R15, c[0x0][0x748] ;  /* 0x0001d200ff0f7b82 */ /* 0x000ee20000000800 */
[-CC-:B----4-:R-:W-:Y:S02]  /*fe90*/  SHF.R.U64 R11, R8, R20.reuse, R3.reuse ;  /* 0x00000014080b7219 */ /* 0x190fe40000001203 */
[-C--:B------:R-:W-:Y:S02]  /*fea0*/  SHF.L.U32 R5, R5, R20.reuse, RZ ;  /* 0x0000001405057219 */ /* 0x080fe400000006ff */
[-C--:B------:R-:W-:Y:S01]  /*feb0*/  SHF.R.U32.HI R3, RZ, R20.reuse, R3 ;  /* 0x00000014ff037219 */ /* 0x080fe20000011603 */
[----:B------:R-:W-:Y:S01]  /*fec0*/  IMAD.MOV.U32 R2, RZ, RZ, R11 ;  /* 0x000000ffff027224 */ /* 0x000fe200078e000b */
[----:B------:R-:W-:Y:S01]  /*fed0*/  SHF.L.U32 R20, R7, R20, RZ ;  /* 0x0000001407147219 */ /* 0x000fe200000006ff */
[----:B------:R-:W4:Y:S01]  /*fee0*/  LDC R17, c[0x0][0x738] ;  /* 0x0001ce00ff117b82 */ /* 0x000f220000000800 */
[----:B------:R-:W-:-:S07]  /*fef0*/  LOP3.LUT R57, RZ, R5, RZ, 0x33, !PT ;  /* 0x00000005ff397212 */ /* 0x000fce00078e33ff */
[----:B------:R-:W0:Y:S01]  /*ff00*/  LDC R19, c[0x0][0x710] ;  /* 0x0001c400ff137b82 */ /* 0x000e220000000800 */
[----:B--2---:R-:W-:Y:S05]  /*ff10*/  @!P0 BRA `(.L_x_222) ;  /* 0x0000000000288947 */ /* 0x004fea0003800000 */
[----:B------:R-:W2:Y:S02]  /*ff20*/  LDC R0, c[0x0][0x74c] ;  /* 0x0001d300ff007b82 */ /* 0x000ea40000000800 */
[----:B--2---:R-:W-:-:S05]  /*ff30*/  IADD3 R7, P0, R11, R0, RZ ;  /* 0x000000000b077210 */ /* 0x004fca0007f1e0ff */
[----:B------:R-:W-:-:S04]  /*ff40*/  IMAD.X R9, RZ, RZ, R3, P0 ;  /* 0x000000ffff097224 */ /* 0x000fc800000e0603 */
[----:B------:R-:W-:-:S04]  /*ff50*/  IMAD.WIDE.U32 R2, R9, R22, RZ ;  /* 0x0000001609027225 */ /* 0x000fc800078e00ff */
[----:B------:R-:W-:-:S04]  /*ff60*/  IMAD.WIDE.U32 R4, P0, R7, R23, R2 ;  /* 0x0000001707047225 */ /* 0x000fc80007800002 */
[----:B------:R-:W-:Y:S01]  /*ff70*/  IMAD.WIDE.U32 R2, R7, R22, RZ ;  /* 0x0000001607027225 */ /* 0x000fe200078e00ff */
[----:B------:R-:W-:-:S03]  /*ff80*/  IADD3.X R7, RZ, RZ, RZ, P0, !PT ;  /* 0x000000ffff077210 */ /* 0x000fc600007fe4ff */
[----:B------:R-:W-:Y:S01]  /*ff90*/  IMAD.MOV.U32 R6, RZ, RZ, R5 ;  /* 0x000000ffff067224 */ /* 0x000fe200078e0005 */
[----:B------:R-:W-:-:S05]  /*ffa0*/  IADD3 RZ, P0, R3, R4, RZ ;  /* 0x0000000403ff7210 */ /* 0x000fca0007f1e0ff */
[----:B------:R-:W-:-:S08]  /*ffb0*/  IMAD.WIDE.U32.X R2, R9, R23, R6, P0 ;  /* 0x0000001709027225 */ /* 0x000fd000000e0406 */
.L_x_222:
[----:B---3--:R-:W-:Y:S01]  /*ffc0*/  SHF.R.U64 R0, R2, R15, R3 ;  /* 0x0000000f02007219 */ /* 0x008fe20000001203 */
[----:B0-----:R-:W-:Y:S01]  /*ffd0*/  VIADD R3, R14, 0xffffffff ;  /* 0xffffffff0e037836 */ /* 0x001fe20000000000 */
[----:B------:R-:W-:Y:S01]  /*ffe0*/  LOP3.LUT R57, R8, R57, RZ, 0xc0, !PT ;  /* 0x0000003908397212 */ /* 0x000fe200078ec0ff */
[----:B------:R-:W-:Y:S01]  /*fff0*/  IMAD.MOV R12, RZ, RZ, -R12 ;  /* 0x000000ffff0c7224 */ /* 0x000fe200078e0a0c */
[----:B------:R-:W-:Y:S01]  /*10000*/  R2UR UR23, R21 ;  /* 0x00000000151772ca */ /* 0x000fe200000e0000 */
[----:B------:R-:W-:Y:S01]  /*10010*/  IMAD.MOV R2, RZ, RZ, -R0 ;  /* 0x000000ffff027224 */ /* 0x000fe200078e0a00 */
[----:B------:R-:W-:Y:S01]  /*10020*/  LOP3.LUT R3, R10, R3, RZ, 0xc0, !PT ;  /* 0x000000030a037212 */ /* 0x000fe200078ec0ff */
[----:B------:R-:W-:Y:S02]  /*10030*/  IMAD R57, R20, R0, R57 ;  /* 0x0000000014397224 */ /* 0x000fe400078e0239 */
[----:B------:R-:W-:Y:S02]  /*10040*/  @P3 IMAD R18, R13, R12, R16 ;  /* 0x0000000c0d123224 */ /* 0x000fe400078e0210 */
[----:B----4-:R-:W-:-:S02]  /*10050*/  IMAD R0, R2, R17, R11 ;  /* 0x0000001102007224 */ /* 0x010fc400078e020b */
[----:B------:R-:W-:Y:S02]  /*10060*/  IMAD R57, R57, R19, R18 ;  /* 0x0000001339397224 */ /* 0x000fe400078e0212 */
[----:B------:R-:W-:Y:S02]  /*10070*/  IMAD R0, R0, R14, R3 ;  /* 0x0000000e00007224 */ /* 0x000fe400078e0203 */
[----:B------:R-:W-:-:S03]  /*10080*/  IMAD.MOV.U32 R2, RZ, RZ, 0x1 ;  /* 0x00000001ff027424 */ /* 0x000fc600078e00ff */
[----:B------:R-:W-:Y:S02]  /*10090*/  SEL R3, R0, R57, !P3 ;  /* 0x0000003900037207 */ /* 0x000fe40005800000 */
[----:B------:R-:W-:Y:S02]  /*100a0*/  SEL R57, R57, R0, !P3 ;  /* 0x0000000039397207 */ /* 0x000fe40005800000 */
[----:B------:R-:W-:Y:S01]  /*100b0*/  PRMT R0, R2, 0x7610, R0 ;  /* 0x0000761002007816 */ /* 0x000fe20000000000 */
[----:B------:R2:W-:Y:S06]  /*100c0*/  STL [R1+0x8c], R3 ;  /* 0x00008c0301007387 */ /* 0x0005ec0000100800 */
.L_x_220:
[----:B------:R4:W-:Y:S01]  /*100d0*/  STL [R1+0x94], R57 ;  /* 0x0000943901007387 */ /* 0x0009e20000100800 */
[----:B------:R-:W-:-:S13]  /*100e0*/  LOP3.LUT P0, RZ, R0, 0xff, RZ, 0xc0, !PT ;  /* 0x000000ff00ff7812 */ /* 0x000fda000780c0ff */
[----:B----4-:R-:W-:Y:S05]  /*100f0*/  @P0 BRA `(.L_x_223) ;  /* 0xffffff1000900947 */ /* 0x010fea000383ffff */
[----:B------:R-:W-:Y:S05]  /*10100*/  EXIT ;  /* 0x000000000000794d */ /* 0x000fea0003800000 */
.L_x_7:
[----:B------:R-:W2:Y:S01]  /*10110*/  LDL R22, [R1+0x88] ;  /* 0x0000880001167983 */ /* 0x000ea20000100800 */
[----:B------:R-:W-:-:S03]  /*10120*/  ULDC.64 UR4, c[0x0][0x750] ;  /* 0x0001d40000047ab9 */ /* 0x000fc60000000a00 */
[----:B0-----:R-:W3:Y:S01]  /*10130*/  LDL R23, [R1+0x84] ;  /* 0x0000840001177983 */ /* 0x001ee20000100800 */
[----:B------:R-:W-:Y:S01]  /*10140*/  PRMT R4, RZ, 0x7610, R4 ;  /* 0x00007610ff047816 */ /* 0x000fe20000000004 */
[----:B------:R-:W-:Y:S02]  /*10150*/  IMAD.MOV.U32 R5, RZ, RZ, -0x1 ;  /* 0xffffffffff057424 */ /* 0x000fe400078e00ff */
[----:B------:R-:W-:Y:S02]  /*10160*/  IMAD.MOV.U32 R7, RZ, RZ, -0x1 ;  /* 0xffffffffff077424 */ /* 0x000fe400078e00ff */
[----:B------:R-:W-:Y:S01]  /*10170*/  IMAD.MOV.U32 R6, RZ, RZ, -0x1 ;  /* 0xffffffffff067424 */ /* 0x000fe200078e00ff */
[----:B--2---:R-:W-:-:S04]  /*10180*/  ISETP.GE.U32.AND P0, PT, R22, UR4, PT ;  /* 0x0000000416007c0c */ /* 0x004fc8000bf06070 */
[----:B---3--:R-:W-:-:S13]  /*10190*/  ISETP.GE.U32.AND.EX P0, PT, R23, UR5, PT, P0 ;  /* 0x0000000517007c0c */ /* 0x008fda000bf06100 */
[----:B------:R-:W-:Y:S05]  /*101a0*/  @P0 BRA `(.L_x_224) ;  /* 0x00000004002c0947 */ /* 0x000fea0003800000 */
[----:B------:R-:W0:Y:S01]  /*101b0*/  LDC.64 R14, c[0x0][0x728] ;  /* 0x0001ca00ff0e7b82 */ /* 0x000e220000000a00 */
[----:B------:R-:W-:Y:S01]  /*101c0*/  MOV R8, R22 ;  /* 0x0000001600087202 */ /* 0x000fe20000000f00 */
[----:B------:R-:W-:-:S06]  /*101d0*/  IMAD.MOV.U32 R9, RZ, RZ, R23 ;  /* 0x000000ffff097224 */ /* 0x000fcc00078e0017 */
[----:B------:R-:W1:Y:S08]  /*101e0*/  LDC R10, c[0x0][0x730] ;  /* 0x0001cc00ff0a7b82 */ /* 0x000e700000000800 */
[----:B------:R-:W2:Y:S01]  /*101f0*/  LDC.64 R16, c[0x0][0x720] ;  /* 0x0001c800ff107b82 */ /* 0x000ea20000000a00 */
[----:B0-----:R-:W-:-:S04]  /*10200*/  ISETP.NE.U32.AND P0, PT, R14, RZ, PT ;  /* 0x000000ff0e00720c */ /* 0x001fc80003f05070 */
[----:B------:R-:W-:-:S13]  /*10210*/  ISETP.NE.AND.EX P0, PT, R15, RZ, PT, P0 ;  /* 0x000000ff0f00720c */ /* 0x000fda0003f05300 */
[----:B-12---:R-:W-:Y:S05]  /*10220*/  @!P0 BRA `(.L_x_225) ;  /* 0x0000000000288947 */ /* 0x006fea0003800000 */
[----:B------:R-:W0:Y:S02]  /*10230*/  LDC R4, c[0x0][0x734] ;  /* 0x0001cd00ff047b82 */ /* 0x000e240000000800 */
[----:B0-----:R-:W-:-:S05]  /*10240*/  IADD3 R9, P0, R22, R4, RZ ;  /* 0x0000000416097210 */ /* 0x001fca0007f1e0ff */
        /* <DEDUP_REMOVED lines=8> */
.L_x_225:
[----:B------:R-:W0:Y:S01]  /*102d0*/  LDC.64 R20, c[0x0][0x740] ;  /* 0x0001d000ff147b82 */ /* 0x000e220000000a00 */
[-CC-:B------:R-:W-:Y:S02]  /*102e0*/  SHF.R.U64 R14, R8, R10.reuse, R9.reuse ;  /* 0x0000000a080e7219 */ /* 0x180fe40000001209 */
[----:B------:R-:W-:Y:S02]  /*102f0*/  SHF.R.U32.HI R4, RZ, R10, R9 ;  /* 0x0000000aff047219 */ /* 0x000fe40000011609 */
[----:B------:R-:W-:-:S03]  /*10300*/  IADD3 R7, P0, RZ, -R14, RZ ;  /* 0x8000000eff077210 */ /* 0x000fc60007f1e0ff */
[----:B------:R-:W1:Y:S02]  /*10310*/  LDC R8, c[0x0][0x718] ;  /* 0x0001c600ff087b82 */ /* 0x000e640000000800 */
[----:B------:R-:W-:Y:S02]  /*10320*/  IMAD.X R5, RZ, RZ, ~R4, P0 ;  /* 0x000000ffff057224 */ /* 0x000fe400000e0e04 */
[----:B------:R-:W-:Y:S02]  /*10330*/  IMAD.MOV.U32 R4, RZ, RZ, R22 ;  /* 0x000000ffff047224 */ /* 0x000fe400078e0016 */
[-C--:B------:R-:W-:Y:S02]  /*10340*/  IMAD R6, R5, R16.reuse, RZ ;  /* 0x0000001005067224 */ /* 0x080fe400078e02ff */
[----:B------:R-:W2:Y:S01]  /*10350*/  LDC R18, c[0x0][0x708] ;  /* 0x0001c200ff127b82 */ /* 0x000ea20000000800 */
[----:B------:R-:W-:Y:S02]  /*10360*/  IMAD.MOV.U32 R5, RZ, RZ, R23 ;  /* 0x000000ffff057224 */ /* 0x000fe400078e0017 */
[----:B------:R-:W-:-:S05]  /*10370*/  IMAD.WIDE.U32 R4, R7, R16, R4 ;  /* 0x0000001007047225 */ /* 0x000fca00078e0004 */
[----:B------:R-:W3:Y:S01]  /*10380*/  LDC R19, c[0x0][0x758] ;  /* 0x0001d600ff137b82 */ /* 0x000ee20000000800 */
[----:B------:R-:W-:Y:S01]  /*10390*/  IMAD R7, R7, R17, R6 ;  /* 0x0000001107077224 */ /* 0x000fe200078e0206 */
[----:B0-----:R-:W-:Y:S02]  /*103a0*/  ISETP.NE.U32.AND P0, PT, R20, RZ, PT ;  /* 0x000000ff1400720c */ /* 0x001fe40003f05070 */
[----:B------:R-:W-:Y:S01]  /*103b0*/  MOV R6, 0xffffffff ;  /* 0xffffffff00067802 */ /* 0x000fe20000000f00 */
[----:B------:R-:W-:Y:S01]  /*103c0*/  IMAD.IADD R5, R5, 0x1, R7 ;  /* 0x0000000105057824 */ /* 0x000fe200078e0207 */
[----:B------:R-:W-:Y:S02]  /*103d0*/  ISETP.NE.AND.EX P0, PT, R21, RZ, PT, P0 ;  /* 0x000000ff1500720c */ /* 0x000fe40003f05300 */
[----:B------:R-:W0:Y:S02]  /*103e0*/  LDC R17, c[0x0][0x700] ;  /* 0x0001c000ff117b82 */ /* 0x000e240000000800 */
[----:B-1----:R-:W-:-:S02]  /*103f0*/  SHF.R.U64 R10, R4, R8, R5 ;  /* 0x00000008040a7219 */ /* 0x002fc40000001205 */
[----:B------:R-:W-:-:S04]  /*10400*/  SHF.R.U32.HI R5, RZ, R8, R5 ;  /* 0x00000008ff057219 */ /* 0x000fc80000011605 */
[----:B------:R-:W1:Y:S01]  /*10410*/  LDC R22, c[0x0][0x748] ;  /* 0x0001d200ff167b82 */ /* 0x000e620000000800 */
[-CC-:B--2---:R-:W-:Y:S02]  /*10420*/  SHF.R.U64 R15, R10, R18.reuse, R5.reuse ;  /* 0x000000120a0f7219 */ /* 0x184fe40000001205 */
[----:B------:R-:W-:Y:S01]  /*10430*/  SHF.R.U32.HI R4, RZ, R18, R5 ;  /* 0x00000012ff047219 */ /* 0x000fe20000011605 */
[----:B------:R-:W-:-:S04]  /*10440*/  IMAD.MOV.U32 R18, RZ, RZ, 0x1 ;  /* 0x00000001ff127424 */ /* 0x000fc800078e00ff */
[----:B------:R-:W2:Y:S01]  /*10450*/  LDC R23, c[0x0][0x738] ;  /* 0x0001ce00ff177b82 */ /* 0x000ea20000000800 */
[-CC-:B---3--:R-:W-:Y:S02]  /*10460*/  SHF.R.U64 R16, R15, R19.reuse, R4.reuse ;  /* 0x000000130f107219 */ /* 0x188fe40000001204 */
[-C--:B------:R-:W-:Y:S02]  /*10470*/  SHF.L.U32 R6, R6, R19.reuse, RZ ;  /* 0x0000001306067219 */ /* 0x080fe400000006ff */
[----:B------:R-:W-:Y:S01]  /*10480*/  SHF.R.U32.HI R5, RZ, R19, R4 ;  /* 0x00000013ff057219 */ /* 0x000fe20000011604 */
[----:B------:R-:W-:Y:S01]  /*10490*/  IMAD.MOV.U32 R4, RZ, RZ, R16 ;  /* 0x000000ffff047224 */ /* 0x000fe200078e0010 */
[----:B------:R-:W-:Y:S01]  /*104a0*/  LOP3.LUT R24, RZ, R6, RZ, 0x33, !PT ;  /* 0x00000006ff187212 */ /* 0x000fe200078e33ff */
[----:B------:R-:W3:Y:S01]  /*104b0*/  LDC R25, c[0x0][0x710] ;  /* 0x0001c400ff197b82 */ /* 0x000ee20000000800 */
[----:B------:R-:W-:Y:S05]  /*104c0*/  @!P0 BRA `(.L_x_226) ;  /* 0x0000000000288947 */ /* 0x000fea0003800000 */
        /* <DEDUP_REMOVED lines=10> */
.L_x_226:
[----:B-1----:R-:W-:Y:S01]  /*10570*/  SHF.R.U64 R4, R4, R22, R5 ;  /* 0x0000001604047219 */ /* 0x002fe20000001205 */
[----:B0-----:R-:W-:Y:S01]  /*10580*/  VIADD R7, R17, 0xffffffff ;  /* 0xffffffff11077836 */ /* 0x001fe20000000000 */
[----:B------:R-:W-:Y:S01]  /*10590*/  SHF.L.U32 R18, R18, R19, RZ ;  /* 0x0000001312127219 */ /* 0x000fe200000006ff */
[----:B------:R-:W-:Y:S01]  /*105a0*/  @P3 IMAD R0, R11, R12, R2 ;  /* 0x0000000c0b003224 */ /* 0x000fe200078e0202 */
[----:B------:R-:W-:Y:S01]  /*105b0*/  LOP3.LUT R3, R15, R24, RZ, 0xc0, !PT ;  /* 0x000000180f037212 */ /* 0x000fe200078ec0ff */
[----:B------:R-:W-:Y:S01]  /*105c0*/  IMAD.MOV R5, RZ, RZ, -R4 ;  /* 0x000000ffff057224 */ /* 0x000fe200078e0a04 */
[----:B------:R-:W-:Y:S02]  /*105d0*/  LOP3.LUT R7, R10, R7, RZ, 0xc0, !PT ;  /* 0x000000070a077212 */ /* 0x000fe400078ec0ff */
[----:B------:R-:W-:Y:S01]  /*105e0*/  MOV R6, R14 ;  /* 0x0000000e00067202 */ /* 0x000fe20000000f00 */
[----:B------:R-:W-:Y:S02]  /*105f0*/  IMAD R3, R18, R4, R3 ;  /* 0x0000000412037224 */ /* 0x000fe400078e0203 */
[----:B--2---:R-:W-:-:S02]  /*10600*/  IMAD R2, R5, R23, R16 ;  /* 0x0000001705027224 */ /* 0x004fc400078e0210 */
[----:B---3--:R-:W-:Y:S02]  /*10610*/  IMAD R0, R3, R25, R0 ;  /* 0x0000001903007224 */ /* 0x008fe400078e0200 */
[----:B------:R-:W-:Y:S02]  /*10620*/  IMAD R5, R2, R17, R7 ;  /* 0x0000001102057224 */ /* 0x000fe400078e0207 */
[----:B------:R-:W-:-:S03]  /*10630*/  IMAD.MOV.U32 R4, RZ, RZ, 0x1 ;  /* 0x00000001ff047424 */ /* 0x000fc600078e00ff */
[----:B------:R-:W-:Y:S02]  /*10640*/  SEL R7, R5, R0, !P3 ;  /* 0x0000000005077207 */ /* 0x000fe40005800000 */
[----:B------:R-:W-:-:S07]  /*10650*/  SEL R5, R0, R5, !P3 ;  /* 0x0000000500057207 */ /* 0x000fce0005800000 */
.L_x_224:
[----:B------:R-:W-:-:S08]  /*10660*/  NOP ;  /* 0x0000000000007918 */ /* 0x000fd00000000000 */
[----:B------:R-:W0:-:S00]  /*10670*/  USETMAXREG.DEALLOC.CTAPOOL 0x28 ;  /* 0x00000028000079c8 */ /* 0x000e0000080e0500 */
[----:B------:R-:W-:-:S13]  /*10680*/  ISETP.NE.AND P0, PT, RZ, UR8, PT ;  /* 0x00000008ff007c0c */ /* 0x000fda000bf05270 */
[----:B------:R-:W-:Y:S05]  /*10690*/  @P0 EXIT ;  /* 0x000000000000094d */ /* 0x000fea0003800000 */
[----:B0-----:R-:W-:Y:S01]  /*106a0*/  LOP3.LUT P0, RZ, R4, 0xff, RZ, 0xc0, !PT ;  /* 0x000000ff04ff7812 */ /* 0x001fe2000780c0ff */
[----:B------:R-:W-:Y:S02]  /*106b0*/  IMAD.MOV.U32 R9, RZ, RZ, 0x1 ;  /* 0x00000001ff097424 */ /* 0x000fe400078e00ff */
[----:B------:R-:W-:-:S10]  /*106c0*/  IMAD.MOV.U32 R12, RZ, RZ, RZ ;  /* 0x000000ffff0c7224 */ /* 0x000fd400078e00ff */
[----:B------:R-:W-:Y:S05]  /*106d0*/  @!P0 BRA `(.L_x_227) ;  /* 0x0000000c009c8947 */ /* 0x000fea0003800000 */
[----:B------:R-:W0:Y:S01]  /*106e0*/  S2R R0, SR_CgaCtaId ;  /* 0x0000000000007919 */ /* 0x000e220000008800 */
[----:B------:R-:W-:Y:S01]  /*106f0*/  ULDC UR4, c[0x0][0x28c] ;  /* 0x0000a30000047ab9 */ /* 0x000fe20000000800 */
[----:B------:R-:W-:Y:S01]  /*10700*/  ULDC UR6, c[0x0][0x758] ;  /* 0x0001d60000067ab9 */ /* 0x000fe20000000800 */
[----:B------:R-:W-:Y:S01]  /*10710*/  UMOV UR7, 0xffffffff ;  /* 0xffffffff00077882 */ /* 0x000fe20000000000 */
[----:B------:R-:W-:Y:S01]  /*10720*/  UIADD3 UR10, UR4, 0x7f, URZ ;  /* 0x0000007f040a7890 */ /* 0x000fe2000fffe03f */
[----:B------:R-:W-:Y:S01]  /*10730*/  BSSY B0, `(.L_x_227) ;  /* 0x00000e1000007945 */ /* 0x000fe20003800000 */
[----:B------:R-:W-:Y:S01]  /*10740*/  ULDC UR5, c[0x0][0x700] ;  /* 0x0001c00000057ab9 */ /* 0x000fe20000000800 */
[----:B------:R-:W-:Y:S01]  /*10750*/  UMOV UR9, 0x1 ;  /* 0x0000000100097882 */ /* 0x000fe20000000000 */
[----:B------:R-:W-:Y:S01]  /*10760*/  USHF.L.U32 UR7, UR7, UR6, URZ ;  /* 0x0000000607077299 */ /* 0x000fe2000800063f */
[----:B------:R-:W-:Y:S01]  /*10770*/  IMAD.MOV.U32 R11, RZ, RZ, 0x1 ;  /* 0x00000001ff0b7424 */ /* 0x000fe200078e00ff */
[----:B------:R-:W-:Y:S01]  /*10780*/  UIADD3 UR4, UR5, -0x1, URZ ;  /* 0xffffffff05047890 */ /* 0x000fe2000fffe03f */
[----:B------:R-:W-:Y:S01]  /*10790*/  IMAD.MOV.U32 R9, RZ, RZ, 0x1 ;  /* 0x00000001ff097424 */ /* 0x000fe200078e00ff */
[----:B------:R-:W-:Y:S01]  /*107a0*/  ULDC UR8, c[0x0][0xc] ;  /* 0x0000030000087ab9 */ /* 0x000fe20000000800 */
[----:B------:R-:W-:Y:S01]  /*107b0*/  USHF.L.U32 UR5, UR9, UR6, URZ ;  /* 0x0000000609057299 */ /* 0x000fe2000800063f */
[----:B------:R-:W-:Y:S01]  /*107c0*/  IMAD.MOV.U32 R12, RZ, RZ, RZ ;  /* 0x000000ffff0c7224 */ /* 0x000fe200078e00ff */
[----:B------:R-:W-:Y:S01]  /*107d0*/  USHF.R.S32.HI UR11, URZ, 0x1f, UR10 ;  /* 0x0000001f3f0b7899 */ /* 0x000fe2000801140a */
[----:B------:R-:W-:Y:S01]  /*107e0*/  ULDC UR9, c[0x0][0x10] ;  /* 0x0000040000097ab9 */ /* 0x000fe20000000800 */
[----:B------:R-:W-:-:S02]  /*107f0*/  ULOP3.LUT UR6, URZ, UR7, URZ, 0x33, !UPT ;  /* 0x000000073f067292 */ /* 0x000fc4000f8e333f */
[----:B------:R-:W-:Y:S02]  /*10800*/  UIMAD.WIDE.U32 UR8, UR8, UR9, URZ ;  /* 0x00000009080872a5 */ /* 0x000fe4000f8e003f */
[----:B------:R-:W-:Y:S01]  /*10810*/  ULEA.HI UR11, UR11, UR10, URZ, 0x7 ;  /* 0x0000000a0b0b7291 */ /* 0x000fe2000f8f383f */
[----:B------:R-:W-:Y:S01]  /*10820*/  ULDC UR7, c[0x0][0x14] ;  /* 0x0000050000077ab9 */ /* 0x000fe20000000800 */
[----:B------:R-:W-:Y:S02]  /*10830*/  ULOP3.LUT UR21, UR13, 0x2, URZ, 0xfc, !UPT ;  /* 0x000000020d157892 */ /* 0x000fe4000f8efc3f */
[----:B------:R-:W-:Y:S02]  /*10840*/  UIMAD.WIDE.U32 UR34, UR8, UR7, URZ ;  /* 0x00000007082272a5 */ /* 0x000fe4000f8e003f */
[----:B------:R-:W-:Y:S02]  /*10850*/  UIMAD UR14, UR9, UR7, URZ ;  /* 0x00000007090e72a4 */ /* 0x000fe4000f8e023f */
[----:B------:R-:W-:Y:S01]  /*10860*/  USHF.R.S32.HI UR7, URZ, 0x7, UR11 ;  /* 0x000000073f077899 */ /* 0x000fe2000801140b */
[C---:B0-----:R-:W-:Y:S01]  /*10870*/  IMAD.SHL.U32 R8, R0.reuse, 0x80, RZ ;  /* 0x0000008000087824 */ /* 0x041fe200078e00ff */
[----:B------:R-:W-:Y:S01]  /*10880*/  UIADD3 UR14, UR35, UR14, URZ ;  /* 0x0000000e230e7290 */ /* 0x000fe2000fffe03f */
[----:B------:R-:W-:Y:S01]  /*10890*/  IMAD.SHL.U32 R0, R0, 0x4000, RZ ;  /* 0x0000400000007824 */ /* 0x000fe200078e00ff */
[----:B------:R-:W-:-:S02]  /*108a0*/  UIADD3 UR29, UR7, 0x1, URZ ;  /* 0x00000001071d7890 */ /* 0x000fc4000fffe03f */
[----:B------:R-:W-:Y:S01]  /*108b0*/  LOP3.LUT R8, R8, 0x80, RZ, 0xc0, !PT ;  /* 0x0000008008087812 */ /* 0x000fe200078ec0ff */
[----:B------:R-:W-:Y:S01]  /*108c0*/  ULDC.64 UR36, c[0x0][0x198] ;  /* 0x0000660000247ab9 */ /* 0x000fe20000000a00 */
[----:B------:R-:W-:-:S08]  /*108d0*/  LOP3.LUT R0, R0, 0x4000, RZ, 0xc0, !PT ;  /* 0x0000400000007812 */ /* 0x000fd000078ec0ff */
.L_x_238:
[----:B------:R-:W-:-:S03]  /*108e0*/  UMOV UR8, 0xffffffff ;  /* 0xffffffff00087882 */ /* 0x000fc60000000000 */
[----:B------:R-:W-:Y:S05]  /*108f0*/  BRA.DIV UR8, `(.L_x_228) ;  /* 0x0000001208147947 */ /* 0x000fea000b800000 */
[----:B------:R-:W-:-:S13]  /*10900*/  ELECT P0, URZ, PT ;  /* 0x00000000003f782f */ /* 0x000fda0003800000 */
.L_x_250:
[----:B------:R-:W0:Y:S01]  /*10910*/  LDC R2, c[0x0][0x28c] ;  /* 0x0000a300ff027b82 */ /* 0x000e220000000800 */
[----:B------:R-:W-:Y:S01]  /*10920*/  BSSY B1, `(.L_x_229) ;  /* 0x0000049000017945 */ /* 0x000fe20003800000 */
[----:B0-----:R-:W-:-:S13]  /*10930*/  ISETP.LT.OR P0, PT, R2, 0x1, !P0 ;  /* 0x000000010200780c */ /* 0x001fda0004701670 */
[----:B------:R-:W-:Y:S05]  /*10940*/  @P0 BRA `(.L_x_230) ;  /* 0x0000000400180947 */ /* 0x000fea0003800000 */
[----:B------:R-:W-:Y:S01]  /*10950*/  IMAD R7, R7, 0x100, R8 ;  /* 0x0000010007077824 */ /* 0x000fe200078e0208 */
[C---:B------:R-:W-:Y:S01]  /*10960*/  SHF.L.U32 R19, R5.reuse, 0x8, RZ ;  /* 0x0000000805137819 */ /* 0x040fe200000006ff */
[----:B------:R-:W-:Y:S02]  /*10970*/  IMAD.SHL.U32 R10, R5, 0x80, RZ ;  /* 0x00000080050a7824 */ /* 0x000fe400078e00ff */
[----:B------:R-:W-:Y:S02]  /*10980*/  IMAD.MOV.U32 R15, RZ, RZ, RZ ;  /* 0x000000ffff0f7224 */ /* 0x000fe400078e00ff */
[----:B------:R-:W-:Y:S02]  /*10990*/  IMAD.MOV.U32 R16, RZ, RZ, RZ ;  /* 0x000000ffff107224 */ /* 0x000fe400078e00ff */
[----:B------:R-:W-:Y:S02]  /*109a0*/  IMAD.U32 R17, RZ, RZ, UR29 ;  /* 0x0000001dff117e24 */ /* 0x000fe4000f8e00ff */
[----:B------:R-:W-:-:S02]  /*109b0*/  IMAD.MOV.U32 R2, RZ, RZ, R9 ;  /* 0x000000ffff027224 */ /* 0x000fc400078e0009 */
[----:B------:R-:W-:Y:S02]  /*109c0*/  IMAD.MOV.U32 R3, RZ, RZ, R12 ;  /* 0x000000ffff037224 */ /* 0x000fe400078e000c */
[----:B------:R-:W-:-:S07]  /*109d0*/  IMAD.MOV.U32 R18, RZ, RZ, RZ ;  /* 0x000000ffff127224 */ /* 0x000fce00078e00ff */
.L_x_233:
[----:B------:R-:W0:Y:S01]  /*109e0*/  S2R R5, SR_CgaCtaId ;  /* 0x0000000000057919 */ /* 0x000e220000008800 */
[----:B------:R-:W-:Y:S01]  /*109f0*/  MOV R4, 0x400 ;  /* 0x0000040000047802 */ /* 0x000fe20000000f00 */
[----:B------:R-:W1:Y:S03]  /*10a00*/  S2R R20, SR_TID.X ;  /* 0x0000000000147919 */ /* 0x000e660000002100 */
[----:B0-----:R-:W-:Y:S02]  /*10a10*/  LEA R14, R5, R4, 0x18 ;  /* 0x00000004050e7211 */ /* 0x001fe400078ec0ff */
[----:B------:R-:W-:Y:S02]  /*10a20*/  SHF.L.U32 R4, R2, 0x1f, RZ ;  /* 0x0000001f02047819 */ /* 0x000fe400000006ff */
[----:B-1----:R-:W-:Y:S01]  /*10a30*/  LOP3.LUT P1, RZ, R20, 0x7f, RZ, 0xc0, !PT ;  /* 0x0000007f14ff7812 */ /* 0x002fe2000782c0ff */
[----:B------:R-:W-:-:S04]  /*10a40*/  IMAD R13, R3, 0x8, R14 ;  /* 0x00000008030d7824 */ /* 0x000fc800078e020e */
[----:B------:R-:W0:Y:S08]  /*10a50*/  SYNCS.PHASECHK.TRANS64.TRYWAIT P0, [R13+URZ+0x28], R4 ;  /* 0x000028040d0075a7 */ /* 0x000e30000800017f */
[----:B------:R-:W1:Y:S01]  /*10a60*/  @!P1 LDC R5, c[0x0][0x640] ;  /* 0x00019000ff059b82 */ /* 0x000e620000000800 */
[----:B0-----:R-:W-:Y:S05]  /*10a70*/  @!P0 BRA `(.L_x_231) ;  /* 0x0000000c00d48947 */ /* 0x001fea0003800000 */
.L_x_251:
[----:B------:R-:W-:Y:S01]  /*10a80*/  UPRMT UR8, UR21, 0x9910, URZ ;  /* 0x0000991015087896 */ /* 0x000fe2000800003f */
[----:B-1----:R1:W-:Y:S03]  /*10a90*/  @!P1 SYNCS.ARRIVE.TRANS64 RZ, [R13+URZ], R5 ;  /* 0x000000050dff99a7 */ /* 0x0023e6000800003f */
[----:B------:R-:W-:-:S06]  /*10aa0*/  UISETP.NE.AND UP0, UPT, UR8, 0x2, UPT ;  /* 0x000000020800788c */ /* 0x000fcc000bf05270 */
[----:B------:R-:W-:-:S13]  /*10ab0*/  PLOP3.LUT P0, PT, PT, PT, UP0, 0x80, 0x0 ;  /* 0x000000000000781c */ /* 0x000fda0003f0f008 */
[----:B-1----:R-:W-:Y:S05]  /*10ac0*/  @P0 BRA `(.L_x_232) ;  /* 0x0000000000040947 */ /* 0x002fea0003800000 */
[----:B------:R-:W-:Y:S01]  /*10ad0*/  BPT.TRAP 0x1 ;  /* 0x000000040000795c */ /* 0x000fe20000300000 */
.L_x_232:
[----:B0-----:R-:W-:Y:S01]  /*10ae0*/  LEA R4, R3, R14, 0xd ;  /* 0x0000000e03047211 */ /* 0x001fe200078e68ff */
[----:B------:R-:W-:Y:S01]  /*10af0*/  VIADD R17, R17, 0xffffffff ;  /* 0xffffffff11117836 */ /* 0x000fe20000000000 */
[----:B------:R-:W-:Y:S01]  /*10b00*/  R2UR UR9, R14 ;  /* 0x000000000e0972ca */ /* 0x000fe200000e0000 */
[C---:B------:R-:W-:Y:S01]  /*10b10*/  IMAD R14, R3.reuse, 0x800, R14 ;  /* 0x00000800030e7824 */ /* 0x040fe200078e020e */
[----:B------:R-:W-:Y:S01]  /*10b20*/  R2UR UR24, R4 ;  /* 0x00000000041872ca */ /* 0x000fe200000e0000 */
[----:B------:R-:W-:Y:S01]  /*10b30*/  IMAD R4, R3, 0x8000, R0 ;  /* 0x0000800003047824 */ /* 0x000fe200078e0200 */
[----:B------:R-:W-:Y:S01]  /*10b40*/  R2UR UR25, R13 ;  /* 0x000000000d1972ca */ /* 0x000fe200000e0000 */
[----:B------:R-:W-:Y:S01]  /*10b50*/  UIADD3 UR22, UP0, UR36, 0xf0, URZ ;  /* 0x000000f024167890 */ /* 0x000fe2000ff1e03f */
[----:B------:R-:W-:Y:S01]  /*10b60*/  R2UR UR16, R14 ;  /* 0x000000000e1072ca */ /* 0x000fe200000e0000 */
[----:B------:R-:W-:Y:S01]  /*10b70*/  UIADD3 UR30, UP1, UR36, 0x1f0, URZ ;  /* 0x000001f0241e7890 */ /* 0x000fe2000ff3e03f */
[----:B------:R-:W-:Y:S01]  /*10b80*/  R2UR UR8, R4 ;  /* 0x00000000040872ca */ /* 0x000fe200000e0000 */
[----:B------:R-:W-:Y:S01]  /*10b90*/  UIADD3 UR38, UP2, UR36, 0x2f0, URZ ;  /* 0x000002f024267890 */ /* 0x000fe2000ff5e03f */
[----:B------:R-:W-:Y:S01]  /*10ba0*/  R2UR UR28, R6 ;  /* 0x00000000061c72ca */ /* 0x000fe200000e0000 */
[----:B------:R-:W-:Y:S01]  /*10bb0*/  UIADD3.X UR23, URZ, UR37, URZ, UP0, !UPT ;  /* 0x000000253f177290 */ /* 0x000fe200087fe43f */
[----:B------:R-:W-:Y:S01]  /*10bc0*/  R2UR UR26, R16 ;  /* 0x00000000101a72ca */ /* 0x000fe200000e0000 */
[----:B------:R-:W-:Y:S01]  /*10bd0*/  UIADD3.X UR31, URZ, UR37, URZ, UP1, !UPT ;  /* 0x000000253f1f7290 */ /* 0x000fe20008ffe43f */
[----:B------:R-:W-:Y:S01]  /*10be0*/  R2UR UR27, R10 ;  /* 0x000000000a1b72ca */ /* 0x000fe200000e0000 */
[----:B------:R-:W-:Y:S01]  /*10bf0*/  UIADD3 UR24, UR24, 0x100, URZ ;  /* 0x0000010018187890 */ /* 0x000fe2000fffe03f */
[----:B------:R-:W-:Y:S01]  /*10c00*/  R2UR UR18, R19 ;  /* 0x00000000131272ca */ /* 0x000fe200000e0000 */
[----:B------:R-:W-:Y:S01]  /*10c10*/  VIADD R3, R3, 0x1 ;  /* 0x0000000103037836 */ /* 0x000fe20000000000 */
[C---:B------:R-:W-:Y:S01]  /*10c20*/  R2UR UR19, R18.reuse ;  /* 0x00000000121372ca */ /* 0x040fe200000e0000 */
[----:B------:R-:W-:Y:S01]  /*10c30*/  UIADD3 UR16, UR16, 0x32100, URZ ;  /* 0x0003210010107890 */ /* 0x000fe2000fffe03f */
[----:B------:R-:W-:Y:S01]  /*10c40*/  R2UR UR10, R15 ;  /* 0x000000000f0a72ca */ /* 0x000fe200000e0000 */
[----:B------:R-:W-:Y:S01]  /*10c50*/  UIADD3.X UR39, URZ, UR37, URZ, UP2, !UPT ;  /* 0x000000253f277290 */ /* 0x000fe200097fe43f */
[----:B------:R-:W-:Y:S01]  /*10c60*/  R2UR UR11, R7 ;  /* 0x00000000070b72ca */ /* 0x000fe200000e0000 */
[----:B------:R-:W-:Y:S01]  /*10c70*/  UIADD3 UR8, UR9, 0xa100, UR8 ;  /* 0x0000a10009087890 */ /* 0x000fe2000fffe008 */
[----:B------:R-:W-:Y:S01]  /*10c80*/  ISETP.GT.AND P1, PT, R17, 0x1, PT ;  /* 0x000000011100780c */ /* 0x000fe20003f24270 */
[----:B------:R-:W-:Y:S01]  /*10c90*/  UMOV UR32, 0x0 ;  /* 0x0000000000207882 */ /* 0x000fe20000000000 */
[C---:B------:R-:W-:Y:S01]  /*10ca0*/  ISETP.NE.AND P0, PT, R3.reuse, 0x5, PT ;  /* 0x000000050300780c */ /* 0x040fe20003f05270 */
[----:B------:R-:W-:Y:S01]  /*10cb0*/  UMOV UR33, 0x10000000 ;  /* 0x1000000000217882 */ /* 0x000fe20000000000 */
[----:B------:R-:W-:Y:S01]  /*10cc0*/  UMOV UR17, UR25 ;  /* 0x0000001900117c82 */ /* 0x000fe20008000000 */
[----:B------:R-:W-:Y:S01]  /*10cd0*/  UMOV UR20, UR28 ;  /* 0x0000001c00147c82 */ /* 0x000fe20008000000 */
[----:B------:R0:W-:Y:S01]  /*10ce0*/  UTMALDG.3D [UR24], [UR22], desc[UR32] ;  /* 0x00002018160075b4 */ /* 0x0001e20008011000 */
[----:B------:R-:W-:Y:S01]  /*10cf0*/  UMOV UR15, 0x30000 ;  /* 0x00030000000f7882 */ /* 0x000fe20000000000 */
[----:B------:R-:W-:Y:S01]  /*10d00*/  UMOV UR9, UR25 ;  /* 0x0000001900097c82 */ /* 0x000fe20008000000 */
[----:B------:R-:W-:Y:S01]  /*10d10*/  UMOV UR12, UR28 ;  /* 0x0000001c000c7c82 */ /* 0x000fe20008000000 */
[----:B------:R-:W-:Y:S01]  /*10d20*/  SEL R5, RZ, 0x1, P0 ;  /* 0x00000001ff057807 */ /* 0x000fe20000000000 */
[----:B------:R-:W-:Y:S01]  /*10d30*/  VIADD R18, R18, 0x1 ;  /* 0x0000000112127836 */ /* 0x000fe20000000000 */
[----:B------:R-:W-:Y:S01]  /*10d40*/  SEL R3, R3, RZ, P0 ;  /* 0x000000ff03037207 */ /* 0x000fe20000000000 */
[----:B------:R-:W-:Y:S01]  /*10d50*/  VIADD R16, R16, 0x40 ;  /* 0x0000004010107836 */ /* 0x000fe20000000000 */
[----:B------:R0:W-:Y:S01]  /*10d60*/  UTMALDG.3D [UR16], [UR30], desc[UR32] ;  /* 0x000020101e0075b4 */ /* 0x0001e20008011000 */
[----:B------:R-:W-:Y:S01]  /*10d70*/  LOP3.LUT R2, R2, R5, RZ, 0x3c, !PT ;  /* 0x0000000502027212 */ /* 0x000fe200078e3cff */
[----:B------:R-:W-:Y:S01]  /*10d80*/  VIADD R15, R15, 0x80 ;  /* 0x000000800f0f7836 */ /* 0x000fe20000000000 */
[----:B------:R0:W-:Y:S02]  /*10d90*/  UTMALDG.3D.MULTICAST [UR8], [UR38], UR15, desc[UR32] ;  /* 0x00002008260073b4 */ /* 0x0001e4000801180f */
[----:B0-----:R-:W-:Y:S05]  /*10da0*/  @P1 BRA `(.L_x_233) ;  /* 0xfffffffc000c1947 */ /* 0x001fea000383ffff */
.L_x_230:
[----:B------:R-:W-:Y:S05]  /*10db0*/  BSYNC B1 ;  /* 0x0000000000017941 */ /* 0x000fea0003800000 */
.L_x_229:
[----:B------:R-:W2:Y:S01]  /*10dc0*/  LDL.LU R20, [R1+0x84] ;  /* 0x0000840001147983 */ /* 0x000ea20000300800 */
[----:B------:R-:W-:Y:S01]  /*10dd0*/  LOP3.LUT P1, RZ, R11, 0xff, RZ, 0xc0, !PT ;  /* 0x000000ff0bff7812 */ /* 0x000fe2000782c0ff */
[----:B------:R-:W-:Y:S01]  /*10de0*/  VIADD R5, R12, UR7 ;  /* 0x000000070c057c36 */ /* 0x000fe20008000000 */
[----:B------:R-:W-:Y:S01]  /*10df0*/  MOV R6, UR7 ;  /* 0x0000000700067c02 */ /* 0x000fe20008000f00 */
[----:B------:R-:W3:Y:S01]  /*10e00*/  LDL.LU R14, [R1+0x88] ;  /* 0x00008800010e7983 */ /* 0x000ee20000300800 */
[----:B------:R-:W-:Y:S01]  /*10e10*/  ULDC.64 UR8, c[0x0][0x750] ;  /* 0x0001d40000087ab9 */ /* 0x000fe20000000a00 */
[----:B------:R-:W-:Y:S01]  /*10e20*/  UISETP.GE.U32.AND UP0, UPT, UR7, 0x5, UPT ;  /* 0x000000050700788c */ /* 0x000fe2000bf06070 */
[----:B------:R-:W-:Y:S01]  /*10e30*/  ISETP.GT.U32.AND P0, PT, R5, 0x4, PT ;  /* 0x000000040500780c */ /* 0x000fe20003f04070 */
[----:B------:R-:W-:Y:S01]  /*10e40*/  BSSY B1, `(.L_x_234) ;  /* 0x000006d000017945 */ /* 0x000fe20003800000 */
[----:B------:R-:W-:Y:S01]  /*10e50*/  IMAD.MOV.U32 R7, RZ, RZ, -0x1 ;  /* 0xffffffffff077424 */ /* 0x000fe200078e00ff */
[----:B------:R-:W-:-:S02]  /*10e60*/  PRMT R11, RZ, 0x7610, R11 ;  /* 0x00007610ff0b7816 */ /* 0x000fc4000000000b */
[----:B------:R-:W-:Y:S01]  /*10e70*/  ISETP.LT.U32.AND P0, PT, R6, 0x5, P0 ;  /* 0x000000050600780c */ /* 0x000fe20000701070 */
[----:B------:R-:W-:Y:S01]  /*10e80*/  IMAD.MOV.U32 R6, RZ, RZ, -0x1 ;  /* 0xffffffffff067424 */ /* 0x000fe200078e00ff */
[----:B------:R-:W0:Y:S01]  /*10e90*/  @P1 S2R R3, SR_CgaCtaId ;  /* 0x0000000000031919 */ /* 0x000e220000008800 */
[----:B------:R-:W-:Y:S02]  /*10ea0*/  @P1 MOV R2, 0x400 ;  /* 0x0000040000021802 */ /* 0x000fe40000000f00 */
[----:B------:R-:W-:Y:S02]  /*10eb0*/  PLOP3.LUT P2, PT, PT, PT, UP0, 0x80, 0x0 ;  /* 0x000000000000781c */ /* 0x000fe40003f4f008 */
[----:B0-----:R-:W-:Y:S01]  /*10ec0*/  @P1 LEA R4, R3, R2, 0x18 ;  /* 0x0000000203041211 */ /* 0x001fe200078ec0ff */
[----:B------:R-:W-:Y:S01]  /*10ed0*/  IMAD.WIDE.U32 R2, R5, -0x33333333, RZ ;  /* 0xcccccccd05027825 */ /* 0x000fe200078e00ff */
[----:B------:R-:W-:Y:S02]  /*10ee0*/  SEL R2, RZ, 0x1, !P0 ;  /* 0x00000001ff027807 */ /* 0x000fe40004000000 */
[----:B------:R0:W-:Y:S02]  /*10ef0*/  @P1 SYNCS.ARRIVE.TRANS64.A1T0 RZ, [R4+URZ+0x68], RZ ;  /* 0x000068ff04ff19a7 */ /* 0x0001e4000810003f */
[----:B------:R-:W-:-:S02]  /*10f00*/  LOP3.LUT R9, R9, R2, RZ, 0x3c, !PT ;  /* 0x0000000209097212 */ /* 0x000fc400078e3cff */
[----:B------:R-:W-:Y:S02]  /*10f10*/  PRMT R2, RZ, 0x7610, R2 ;  /* 0x00007610ff027816 */ /* 0x000fe40000000002 */
[----:B0-----:R-:W-:-:S04]  /*10f20*/  SHF.R.U32.HI R4, RZ, 0x2, R3 ;  /* 0x00000002ff047819 */ /* 0x001fc80000011603 */
[----:B------:R-:W-:Y:S01]  /*10f30*/  @P2 LOP3.LUT R9, R9, 0x1, R4, 0x78, !PT ;  /* 0x0000000109092812 */ /* 0x000fe200078e7804 */
[----:B------:R-:W-:Y:S02]  /*10f40*/  IMAD R12, R4, -0x5, R5 ;  /* 0xfffffffb040c7824 */ /* 0x000fe400078e0205 */
[----:B------:R-:W-:Y:S01]  /*10f50*/  IMAD.MOV.U32 R5, RZ, RZ, -0x1 ;  /* 0xffffffffff057424 */ /* 0x000fe200078e00ff */
[----:B---3--:R-:W-:-:S04]  /*10f60*/  IADD3 R14, P1, R14, UR34, RZ ;  /* 0x000000220e0e7c10 */ /* 0x008fc8000ff3e0ff */
[----:B--2---:R-:W-:Y:S01]  /*10f70*/  IADD3.X R20, R20, UR14, RZ, P1, !PT ;  /* 0x0000000e14147c10 */ /* 0x004fe20008ffe4ff */
[----:B------:R0:W-:Y:S01]  /*10f80*/  STL [R1+0x88], R14 ;  /* 0x0000880e01007387 */ /* 0x0001e20000100800 */
[----:B------:R-:W-:-:S03]  /*10f90*/  ISETP.GE.U32.AND P0, PT, R14, UR8, PT ;  /* 0x000000080e007c0c */ /* 0x000fc6000bf06070 */
[----:B------:R0:W-:Y:S01]  /*10fa0*/  STL [R1+0x84], R20 ;  /* 0x0000841401007387 */ /* 0x0001e20000100800 */
[----:B------:R-:W-:-:S13]  /*10fb0*/  ISETP.GE.U32.AND.EX P0, PT, R20, UR9, PT, P0 ;  /* 0x0000000914007c0c */ /* 0x000fda000bf06100 */
[----:B0-----:R-:W-:Y:S05]  /*10fc0*/  @P0 BRA `(.L_x_235) ;  /* 0x0000000400500947 */ /* 0x001fea0003800000 */
[----:B------:R-:W-:Y:S01]  /*10fd0*/  ULDC.64 UR8, c[0x0][0x728] ;  /* 0x0001ca0000087ab9 */ /* 0x000fe20000000a00 */
[----:B------:R-:W0:Y:S01]  /*10fe0*/  S2R R13, SR_CTAID.X ;  /* 0x00000000000d7919 */ /* 0x000e220000002500 */
[----:B------:R-:W-:Y:S01]  /*10ff0*/  ISETP.NE.U32.AND P0, PT, RZ, UR8, PT ;  /* 0x00000008ff007c0c */ /* 0x000fe2000bf05070 */
[----:B------:R-:W-:Y:S01]  /*11000*/  ULDC UR11, c[0x0][0x730] ;  /* 0x0001cc00000b7ab9 */ /* 0x000fe20000000800 */
[----:B------:R-:W-:Y:S01]  /*11010*/  IMAD.MOV.U32 R2, RZ, RZ, R14 ;  /* 0x000000ffff027224 */ /* 0x000fe200078e000e */
[----:B------:R-:W1:Y:S01]  /*11020*/  S2R R10, SR_CTAID.Y ;  /* 0x00000000000a7919 */ /* 0x000e620000002600 */
[----:B------:R-:W-:Y:S01]  /*11030*/  ISETP.NE.AND.EX P0, PT, RZ, UR9, PT, P0 ;  /* 0x00000009ff007c0c */ /* 0x000fe2000bf05300 */
[----:B------:R-:W-:-:S12]  /*11040*/  IMAD.MOV.U32 R3, RZ, RZ, R20 ;  /* 0x000000ffff037224 */ /* 0x000fd800078e0014 */
[----:B------:R-:W-:Y:S05]  /*11050*/  @!P0 BRA `(.L_x_236) ;  /* 0x0000000000288947 */ /* 0x000fea0003800000 */
[----:B------:R-:W-:Y:S02]  /*11060*/  ULDC UR10, c[0x0][0x734] ;  /* 0x0001cd00000a7ab9 */ /* 0x000fe40000000800 */
[----:B------:R-:W-:-:S05]  /*11070*/  IADD3 R7, P0, R14, UR10, RZ ;  /* 0x0000000a0e077c10 */ /* 0x000fca000ff1e0ff */
[----:B------:R-:W-:-:S04]  /*11080*/  IMAD.X R15, RZ, RZ, R20, P0 ;  /* 0x000000ffff0f7224 */ /* 0x000fc800000e0614 */
[----:B------:R-:W-:-:S04]  /*11090*/  IMAD.WIDE.U32 R4, R15, UR8, RZ ;  /* 0x000000080f047c25 */ /* 0x000fc8000f8e00ff */
[----:B------:R-:W-:-:S04]  /*110a0*/  IMAD.WIDE.U32 R4, P0, R7, UR9, R4 ;  /* 0x0000000907047c25 */ /* 0x000fc8000f800004 */
[----:B------:R-:W-:-:S04]  /*110b0*/  IMAD.WIDE.U32 R6, R7, UR8, RZ ;  /* 0x0000000807067c25 */ /* 0x000fc8000f8e00ff */
[----:B------:R-:W-:Y:S01]  /*110c0*/  IMAD.X R3, RZ, RZ, RZ, P0 ;  /* 0x000000ffff037224 */ /* 0x000fe200000e06ff */
[----:B------:R-:W-:Y:S01]  /*110d0*/  IADD3 RZ, P0, R7, R4, RZ ;  /* 0x0000000407ff7210 */ /* 0x000fe20007f1e0ff */
[----:B------:R-:W-:-:S04]  /*110e0*/  IMAD.MOV.U32 R2, RZ, RZ, R5 ;  /* 0x000000ffff027224 */ /* 0x000fc800078e0005 */
[----:B------:R-:W-:-:S08]  /*110f0*/  IMAD.WIDE.U32.X R2, R15, UR9, R2, P0 ;  /* 0x000000090f027c25 */ /* 0x000fd000080e0402 */
.L_x_236:
[--C-:B------:R-:W-:Y:S01]  /*11100*/  SHF.R.U64 R6, R2, UR11, R3.reuse ;  /* 0x0000000b02067c19 */ /* 0x100fe20008001203 */
[----:B------:R-:W-:Y:S01]  /*11110*/  ULDC.64 UR8, c[0x0][0x720] ;  /* 0x0001c80000087ab9 */ /* 0x000fe20000000a00 */
[----:B------:R-:W-:Y:S01]  /*11120*/  SHF.R.U32.HI R2, RZ, UR11, R3 ;  /* 0x0000000bff027c19 */ /* 0x000fe20008011603 */
[----:B------:R-:W-:Y:S01]  /*11130*/  IMAD.MOV.U32 R3, RZ, RZ, R20 ;  /* 0x000000ffff037224 */ /* 0x000fe200078e0014 */
[----:B------:R-:W-:Y:S01]  /*11140*/  IADD3 R5, P0, RZ, -R6, RZ ;  /* 0x80000006ff057210 */ /* 0x000fe20007f1e0ff */
[----:B------:R-:W2:Y:S01]  /*11150*/  LDC R18, c[0x0][0x144] ;  /* 0x00005100ff127b82 */ /* 0x000ea20000000800 */
[----:B0-----:R-:W-:Y:S01]  /*11160*/  I2FP.F32.U32 R7, R13 ;  /* 0x0000000d00077245 */ /* 0x001fe20000201000 */
[----:B------:R-:W-:Y:S01]  /*11170*/  ULDC.64 UR16, c[0x0][0x740] ;  /* 0x0001d00000107ab9 */ /* 0x000fe20000000a00 */
[----:B------:R-:W-:Y:S01]  /*11180*/  IADD3.X R2, RZ, ~R2, RZ, P0, !PT ;  /* 0x80000002ff027210 */ /* 0x000fe200007fe4ff */
[----:B------:R-:W-:Y:S01]  /*11190*/  ULDC UR10, c[0x0][0x708] ;  /* 0x0001c200000a7ab9 */ /* 0x000fe20000000800 */
[----:B------:R-:W-:-:S03]  /*111a0*/  ISETP.NE.U32.AND P0, PT, RZ, UR16, PT ;  /* 0x00000010ff007c0c */ /* 0x000fc6000bf05070 */
[----:B------:R-:W-:Y:S01]  /*111b0*/  IMAD R4, R2, UR8, RZ ;  /* 0x0000000802047c24 */ /* 0x000fe2000f8e02ff */
[----:B------:R-:W0:Y:S01]  /*111c0*/  LDC R15, c[0x0][0x148] ;  /* 0x00005200ff0f7b82 */ /* 0x000e220000000800 */
[----:B------:R-:W-:Y:S01]  /*111d0*/  IMAD.MOV.U32 R2, RZ, RZ, R14 ;  /* 0x000000ffff027224 */ /* 0x000fe200078e000e */
[----:B------:R-:W-:-:S03]  /*111e0*/  ISETP.NE.AND.EX P0, PT, RZ, UR17, PT, P0 ;  /* 0x00000011ff007c0c */ /* 0x000fc6000bf05300 */
[----:B------:R-:W-:Y:S01]  /*111f0*/  IMAD.WIDE.U32 R2, R5, UR8, R2 ;  /* 0x0000000805027c25 */ /* 0x000fe2000f8e0002 */
[----:B------:R-:W-:-:S03]  /*11200*/  ULDC UR8, c[0x0][0x150] ;  /* 0x0000540000087ab9 */ /* 0x000fc60000000800 */
[----:B------:R-:W-:Y:S02]  /*11210*/  IMAD R5, R5, UR9, R4 ;  /* 0x0000000905057c24 */ /* 0x000fe4000f8e0204 */
[----:B------:R-:W-:Y:S01]  /*11220*/  FMUL R4, R7, UR8 ;  /* 0x0000000807047c20 */ /* 0x000fe20008400000 */
[----:B------:R-:W-:Y:S01]  /*11230*/  ULDC UR8, c[0x0][0x718] ;  /* 0x0001c60000087ab9 */ /* 0x000fe20000000800 */
[----:B------:R-:W-:Y:S01]  /*11240*/  ULDC UR9, c[0x0][0x154] ;  /* 0x0000550000097ab9 */ /* 0x000fe20000000800 */
[----:B------:R-:W-:-:S03]  /*11250*/  IMAD.IADD R3, R3, 0x1, R5 ;  /* 0x0000000103037824 */ /* 0x000fc600078e0205 */
[----:B------:R-:W3:Y:S02]  /*11260*/  F2I.U32.TRUNC.NTZ R4, R4 ;  /* 0x0000000400047305 */ /* 0x000ee4000020f000 */
[----:B------:R-:W-:Y:S02]  /*11270*/  SHF.R.U64 R7, R2, UR8, R3 ;  /* 0x0000000802077c19 */ /* 0x000fe40008001203 */
[----:B-1----:R-:W-:-:S05]  /*11280*/  I2FP.F32.U32 R2, R10 ;  /* 0x0000000a00027245 */ /* 0x002fca0000201000 */
[----:B------:R-:W-:Y:S01]  /*11290*/  FMUL R5, R2, UR9 ;  /* 0x0000000902057c20 */ /* 0x000fe20008400000 */
[----:B------:R-:W-:Y:S01]  /*112a0*/  SHF.R.U32.HI R2, RZ, UR8, R3 ;  /* 0x00000008ff027c19 */ /* 0x000fe20008011603 */
[----:B------:R-:W-:Y:S02]  /*112b0*/  ULDC UR8, c[0x0][0x758] ;  /* 0x0001d60000087ab9 */ /* 0x000fe40000000800 */
[----:B------:R1:W4:Y:S01]  /*112c0*/  F2I.U32.TRUNC.NTZ R19, R5 ;  /* 0x0000000500137305 */ /* 0x000322000020f000 */
[----:B------:R-:W-:Y:S01]  /*112d0*/  SHF.R.U64 R16, R7, UR10, R2 ;  /* 0x0000000a07107c19 */ /* 0x000fe20008001202 */
[----:B---3--:R-:W-:Y:S01]  /*112e0*/  IMAD.MOV R4, RZ, RZ, -R4 ;  /* 0x000000ffff047224 */ /* 0x008fe200078e0a04 */
[----:B------:R-:W-:-:S03]  /*112f0*/  SHF.R.U32.HI R3, RZ, UR10, R2 ;  /* 0x0000000aff037c19 */ /* 0x000fc60008011602 */
[----:B--2---:R-:W-:Y:S01]  /*11300*/  IMAD R13, R18, R4, R13 ;  /* 0x00000004120d7224 */ /* 0x004fe200078e020d */
[--C-:B------:R-:W-:Y:S02]  /*11310*/  SHF.R.U64 R14, R16, UR8, R3.reuse ;  /* 0x00000008100e7c19 */ /* 0x100fe40008001203 */
[----:B------:R-:W-:-:S03]  /*11320*/  SHF.R.U32.HI R17, RZ, UR8, R3 ;  /* 0x00000008ff117c19 */ /* 0x000fc60008011603 */
[----:B------:R-:W-:Y:S02]  /*11330*/  IMAD.MOV.U32 R2, RZ, RZ, R14 ;  /* 0x000000ffff027224 */ /* 0x000fe400078e000e */
[----:B------:R-:W-:Y:S01]  /*11340*/  IMAD.MOV.U32 R3, RZ, RZ, R17 ;  /* 0x000000ffff037224 */ /* 0x000fe200078e0011 */
[----:B01--4-:R-:W-:Y:S06]  /*11350*/  @!P0 BRA `(.L_x_237) ;  /* 0x0000000000288947 */ /* 0x013fec0003800000 */
[----:B------:R-:W-:Y:S02]  /*11360*/  ULDC UR8, c[0x0][0x74c] ;  /* 0x0001d30000087ab9 */ /* 0x000fe40000000800 */
[----:B------:R-:W-:-:S05]  /*11370*/  IADD3 R3, P0, R14, UR8, RZ ;  /* 0x000000080e037c10 */ /* 0x000fca000ff1e0ff */
[----:B------:R-:W-:-:S04]  /*11380*/  IMAD.X R17, RZ, RZ, R17, P0 ;  /* 0x000000ffff117224 */ /* 0x000fc800000e0611 */
[----:B------:R-:W-:-:S04]  /*11390*/  IMAD.WIDE.U32 R4, R17, UR16, RZ ;  /* 0x0000001011047c25 */ /* 0x000fc8000f8e00ff */
[----:B------:R-:W-:-:S04]  /*113a0*/  IMAD.WIDE.U32 R4, P0, R3, UR17, R4 ;  /* 0x0000001103047c25 */ /* 0x000fc8000f800004 */
[----:B------:R-:W-:Y:S01]  /*113b0*/  IMAD.WIDE.U32 R2, R3, UR16, RZ ;  /* 0x0000001003027c25 */ /* 0x000fe2000f8e00ff */
[----:B------:R-:W-:-:S04]  /*113c0*/  MOV R2, R5 ;  /* 0x0000000500027202 */ /* 0x000fc80000000f00 */
[----:B------:R-:W-:Y:S01]  /*113d0*/  IADD3 RZ, P1, R3, R4, RZ ;  /* 0x0000000403ff7210 */ /* 0x000fe20007f3e0ff */
[----:B------:R-:W-:-:S04]  /*113e0*/  IMAD.X R3, RZ, RZ, RZ, P0 ;  /* 0x000000ffff037224 */ /* 0x000fc800000e06ff */
[----:B------:R-:W-:-:S08]  /*113f0*/  IMAD.WIDE.U32.X R2, R17, UR17, R2, P1 ;  /* 0x0000001111027c25 */ /* 0x000fd000088e0402 */
.L_x_237:
[----:B------:R-:W-:Y:S01]  /*11400*/  ULDC UR8, c[0x0][0x748] ;  /* 0x0001d20000087ab9 */ /* 0x000fe20000000800 */
[----:B------:R-:W-:Y:S01]  /*11410*/  LOP3.LUT R16, R16, UR6, RZ, 0xc0, !PT ;  /* 0x0000000610107c12 */ /* 0x000fe2000f8ec0ff */
[----:B------:R-:W-:Y:S01]  /*11420*/  IMAD.MOV R19, RZ, RZ, -R19 ;  /* 0x000000ffff137224 */ /* 0x000fe200078e0a13 */
[----:B------:R-:W-:Y:S01]  /*11430*/  SHF.R.U64 R3, R2, UR8, R3 ;  /* 0x0000000802037c19 */ /* 0x000fe20008001203 */
[----:B------:R-:W-:Y:S01]  /*11440*/  ULDC UR8, c[0x0][0x738] ;  /* 0x0001ce0000087ab9 */ /* 0x000fe20000000800 */
[----:B------:R-:W-:Y:S01]  /*11450*/  LOP3.LUT R7, R7, UR4, RZ, 0xc0, !PT ;  /* 0x0000000407077c12 */ /* 0x000fe2000f8ec0ff */
[----:B------:R-:W-:Y:S01]  /*11460*/  @P3 IMAD R13, R15, R19, R10 ;  /* 0x000000130f0d3224 */ /* 0x000fe200078e020a */
[----:B------:R-:W-:Y:S01]  /*11470*/  ULDC UR9, c[0x0][0x710] ;  /* 0x0001c40000097ab9 */ /* 0x000fe20000000800 */
[----:B------:R-:W-:Y:S02]  /*11480*/  IMAD.MOV R5, RZ, RZ, -R3 ;  /* 0x000000ffff057224 */ /* 0x000fe400078e0a03 */
[----:B------:R-:W-:-:S02]  /*11490*/  IMAD R16, R3, UR5, R16 ;  /* 0x0000000503107c24 */ /* 0x000fc4000f8e0210 */
[----:B------:R-:W-:Y:S01]  /*114a0*/  IMAD R14, R5, UR8, R14 ;  /* 0x00000008050e7c24 */ /* 0x000fe2000f8e020e */
[----:B------:R-:W-:Y:S01]  /*114b0*/  ULDC UR8, c[0x0][0x700] ;  /* 0x0001c00000087ab9 */ /* 0x000fe20000000800 */
[----:B------:R-:W-:Y:S02]  /*114c0*/  IMAD R13, R16, UR9, R13 ;  /* 0x00000009100d7c24 */ /* 0x000fe4000f8e020d */
[----:B------:R-:W-:Y:S02]  /*114d0*/  IMAD R14, R14, UR8, R7 ;  /* 0x000000080e0e7c24 */ /* 0x000fe4000f8e0207 */
[----:B------:R-:W-:-:S03]  /*114e0*/  IMAD.MOV.U32 R2, RZ, RZ, 0x1 ;  /* 0x00000001ff027424 */ /* 0x000fc600078e00ff */
[----:B------:R-:W-:Y:S02]  /*114f0*/  SEL R7, R14, R13, !P3 ;  /* 0x0000000d0e077207 */ /* 0x000fe40005800000 */
[----:B------:R-:W-:-:S07]  /*11500*/  SEL R5, R13, R14, !P3 ;  /* 0x0000000e0d057207 */ /* 0x000fce0005800000 */
.L_x_235:
[----:B------:R-:W-:Y:S05]  /*11510*/  BSYNC B1 ;  /* 0x0000000000017941 */ /* 0x000fea0003800000 */
.L_x_234:
[----:B------:R-:W-:-:S13]  /*11520*/  LOP3.LUT P0, RZ, R2, 0xff, RZ, 0xc0, !PT ;  /* 0x000000ff02ff7812 */ /* 0x000fda000780c0ff */
[----:B------:R-:W-:Y:S05]  /*11530*/  @P0 BRA `(.L_x_238) ;  /* 0xfffffff000e80947 */ /* 0x000fea000383ffff */
[----:B------:R-:W-:Y:S05]  /*11540*/  BSYNC B0 ;  /* 0x0000000000007941 */ /* 0x000fea0003800000 */
.L_x_227:
[----:B------:R-:W-:-:S03]  /*11550*/  UMOV UR8, 0xffffffff ;  /* 0xffffffff00087882 */ /* 0x000fc60000000000 */
[----:B------:R-:W-:Y:S05]  /*11560*/  BRA.DIV UR8, `(.L_x_239) ;  /* 0x00000006082c7947 */ /* 0x000fea000b800000 */
[----:B------:R-:W-:-:S13]  /*11570*/  ELECT P0, URZ, PT ;  /* 0x00000000003f782f */ /* 0x000fda0003800000 */
.L_x_254:
[----:B------:R-:W-:Y:S04]  /*11580*/  BSSY B0, `(.L_x_240) ;  /* 0x0000035000007945 */ /* 0x000fe80003800000 */
[----:B------:R-:W-:Y:S05]  /*11590*/  @!P0 BRA `(.L_x_241) ;  /* 0x0000000000cc8947 */ /* 0x000fea0003800000 */
[----:B------:R-:W-:-:S04]  /*115a0*/  ULOP3.LUT UR8, UR13, 0x2, URZ, 0xfc, !UPT ;  /* 0x000000020d087892 */ /* 0x000fc8000f8efc3f */
[----:B------:R-:W-:-:S06]  /*115b0*/  UISETP.NE.AND UP0, UPT, UR8, 0x3, UPT ;  /* 0x000000030800788c */ /* 0x000fcc000bf05270 */
[----:B------:R-:W-:-:S13]  /*115c0*/  PLOP3.LUT P0, PT, PT, PT, UP0, 0x80, 0x0 ;  /* 0x000000000000781c */ /* 0x000fda0003f0f008 */
[----:B------:R-:W-:Y:S05]  /*115d0*/  @!P0 BRA `(.L_x_242) ;  /* 0x0000000000048947 */ /* 0x000fea0003800000 */
[----:B------:R-:W-:Y:S01]  /*115e0*/  BPT.TRAP 0x1 ;  /* 0x000000040000795c */ /* 0x000fe20000300000 */
.L_x_242:
[----:B------:R-:W0:Y:S01]  /*115f0*/  S2R R3, SR_CgaCtaId ;  /* 0x0000000000037919 */ /* 0x000e220000008800 */
[----:B------:R-:W-:Y:S02]  /*11600*/  MOV R0, 0x400 ;  /* 0x0000040000007802 */ /* 0x000fe40000000f00 */
[----:B------:R-:W-:Y:S02]  /*11610*/  SHF.L.U32 R2, R9, 0x1f, RZ ;  /* 0x0000001f09027819 */ /* 0x000fe400000006ff */
[----:B0-----:R-:W-:-:S05]  /*11620*/  LEA R3, R3, R0, 0x18 ;  /* 0x0000000003037211 */ /* 0x001fca00078ec0ff */
[----:B------:R-:W-:-:S04]  /*11630*/  VIADD R3, R3, 0x28 ;  /* 0x0000002803037836 */ /* 0x000fc80000000000 */
[C---:B------:R-:W-:Y:S02]  /*11640*/  IMAD R5, R12.reuse, 0x8, R3 ;  /* 0x000000080c057824 */ /* 0x040fe400078e0203 */
[----:B------:R-:W-:Y:S02]  /*11650*/  VIADD R12, R12, 0x1 ;  /* 0x000000010c0c7836 */ /* 0x000fe40000000000 */
[----:B------:R-:W0:Y:S03]  /*11660*/  SYNCS.PHASECHK.TRANS64.TRYWAIT P0, [R5+URZ], R2 ;  /* 0x00000002050075a7 */ /* 0x000e26000800017f */
[----:B------:R-:W-:-:S04]  /*11670*/  ISETP.NE.AND P1, PT, R12, 0x5, PT ;  /* 0x000000050c00780c */ /* 0x000fc80003f25270 */
[----:B------:R-:W-:Y:S02]  /*11680*/  SEL R0, RZ, 0x1, P1 ;  /* 0x00000001ff007807 */ /* 0x000fe40000800000 */
[----:B------:R-:W-:Y:S02]  /*11690*/  SEL R12, R12, RZ, P1 ;  /* 0x000000ff0c0c7207 */ /* 0x000fe40000800000 */
[----:B------:R-:W-:-:S03]  /*116a0*/  LOP3.LUT R9, R9, R0, RZ, 0x3c, !PT ;  /* 0x0000000009097212 */ /* 0x000fc600078e3cff */
[----:B------:R-:W-:Y:S01]  /*116b0*/  IMAD R7, R12, 0x8, R3 ;  /* 0x000000080c077824 */ /* 0x000fe200078e0203 */
[----:B------:R-:W-:Y:S01]  /*116c0*/  SHF.L.U32 R4, R9, 0x1f, RZ ;  /* 0x0000001f09047819 */ /* 0x000fe200000006ff */
[----:B0-----:R-:W-:Y:S06]  /*116d0*/  @!P0 BRA `(.L_x_243) ;  /* 0x0000000000f08947 */ /* 0x001fec0003800000 */
.L_x_255:
[----:B------:R-:W1:Y:S01]  /*116e0*/  SYNCS.PHASECHK.TRANS64.TRYWAIT P0, [R7+URZ], R4 ;  /* 0x00000004070075a7 */ /* 0x000e62000800017f */
[----:B------:R-:W-:-:S05]  /*116f0*/  VIADD R0, R12, 0x1 ;  /* 0x000000010c007836 */ /* 0x000fca0000000000 */
[----:B------:R-:W-:-:S04]  /*11700*/  ISETP.NE.AND P1, PT, R0, 0x5, PT ;  /* 0x000000050000780c */ /* 0x000fc80003f25270 */
[----:B0-----:R-:W-:Y:S02]  /*11710*/  SEL R2, RZ, 0x1, P1 ;  /* 0x00000001ff027807 */ /* 0x001fe40000800000 */
[----:B------:R-:W-:Y:S02]  /*11720*/  SEL R0, R0, RZ, P1 ;  /* 0x000000ff00007207 */ /* 0x000fe40000800000 */
[----:B------:R-:W-:Y:S02]  /*11730*/  LOP3.LUT R9, R9, R2, RZ, 0x3c, !PT ;  /* 0x0000000209097212 */ /* 0x000fe400078e3cff */
[----:B------:R-:W-:Y:S02]  /*11740*/  LEA R6, R0, R3, 0x3 ;  /* 0x0000000300067211 */ /* 0x000fe400078e18ff */
[----:B------:R-:W-:Y:S01]  /*11750*/  SHF.L.U32 R5, R9, 0x1f, RZ ;  /* 0x0000001f09057819 */ /* 0x000fe200000006ff */
[----:B-1----:R-:W-:Y:S06]  /*11760*/  @!P0 BRA `(.L_x_244) ;  /* 0x0000000000e08947 */ /* 0x002fec0003800000 */
.L_x_256:
[----:B------:R-:W1:Y:S01]  /*11770*/  SYNCS.PHASECHK.TRANS64.TRYWAIT P0, [R6+URZ], R5 ;  /* 0x00000005060075a7 */ /* 0x000e62000800017f */
[----:B------:R-:W-:-:S05]  /*11780*/  VIADD R0, R0, 0x1 ;  /* 0x0000000100007836 */ /* 0x000fca0000000000 */
[----:B------:R-:W-:-:S04]  /*11790*/  ISETP.NE.AND P1, PT, R0, 0x5, PT ;  /* 0x000000050000780c */ /* 0x000fc80003f25270 */
[----:B------:R-:W-:Y:S02]  /*117a0*/  SEL R2, RZ, 0x1, P1 ;  /* 0x00000001ff027807 */ /* 0x000fe40000800000 */
[----:B------:R-:W-:Y:S02]  /*117b0*/  SEL R0, R0, RZ, P1 ;  /* 0x000000ff00007207 */ /* 0x000fe40000800000 */
[----:B------:R-:W-:-:S03]  /*117c0*/  LOP3.LUT R9, R9, R2, RZ, 0x3c, !PT ;  /* 0x0000000209097212 */ /* 0x000fc600078e3cff */
[----:B0-----:R-:W-:Y:S01]  /*117d0*/  IMAD R7, R0, 0x8, R3 ;  /* 0x0000000800077824 */ /* 0x001fe200078e0203 */
[----:B------:R-:W-:Y:S01]  /*117e0*/  SHF.L.U32 R4, R9, 0x1f, RZ ;  /* 0x0000001f09047819 */ /* 0x000fe200000006ff */
[----:B-1----:R-:W-:Y:S06]  /*117f0*/  @!P0 BRA `(.L_x_245) ;  /* 0x0000000000d08947 */ /* 0x002fec0003800000 */
.L_x_257:
[----:B------:R-:W1:Y:S01]  /*11800*/  SYNCS.PHASECHK.TRANS64.TRYWAIT P0, [R7+URZ], R4 ;  /* 0x00000004070075a7 */ /* 0x000e62000800017f */
[----:B------:R-:W-:-:S05]  /*11810*/  VIADD R0, R0, 0x1 ;  /* 0x0000000100007836 */ /* 0x000fca0000000000 */
[----:B------:R-:W-:-:S04]  /*11820*/  ISETP.NE.AND P1, PT, R0, 0x5, PT ;  /* 0x000000050000780c */ /* 0x000fc80003f25270 */
[----:B------:R-:W-:Y:S02]  /*11830*/  SEL R2, RZ, 0x1, P1 ;  /* 0x00000001ff027807 */ /* 0x000fe40000800000 */
[----:B------:R-:W-:Y:S02]  /*11840*/  SEL R0, R0, RZ, P1 ;  /* 0x000000ff00007207 */ /* 0x000fe40000800000 */
[----:B------:R-:W-:Y:S01]  /*11850*/  LOP3.LUT R2, R9, R2, RZ, 0x3c, !PT ;  /* 0x0000000209027212 */ /* 0x000fe200078e3cff */
[----:B-1----:R-:W-:Y:S06]  /*11860*/  @!P0 BRA `(.L_x_246) ;  /* 0x0000000000c88947 */ /* 0x002fec0003800000 */
.L_x_258:
[----:B------:R-:W-:Y:S01]  /*11870*/  IMAD R3, R0, 0x8, R3 ;  /* 0x0000000800037824 */ /* 0x000fe200078e0203 */
[----:B------:R-:W-:-:S07]  /*11880*/  SHF.L.U32 R0, R2, 0x1f, RZ ;  /* 0x0000001f02007819 */ /* 0x000fce00000006ff */
.L_x_247:
[----:B--2---:R2:W3:Y:S02]  /*11890*/  SYNCS.PHASECHK.TRANS64.TRYWAIT P0, [R3+URZ], R0 ;  /* 0x00000000030075a7 */ /* 0x0044e4000800017f */
[----:B---3--:R-:W-:Y:S05]  /*118a0*/  @!P0 NANOSLEEP.SYNCS 0x989680 ;  /* 0x009896800000895d */ /* 0x008fea0003900000 */
[----:B------:R-:W3:Y:S02]  /*118b0*/  @!P0 SYNCS.PHASECHK.TRANS64 P0, [R3+URZ], R0 ;  /* 0x00000000030085a7 */ /* 0x000ee4000800007f */
[----:B---3--:R-:W-:Y:S05]  /*118c0*/  @!P0 BRA `(.L_x_247) ;  /* 0xfffffffc00f08947 */ /* 0x008fea000383ffff */
.L_x_241:
[----:B------:R-:W-:Y:S05]  /*118d0*/  BSYNC B0 ;  /* 0x0000000000007941 */ /* 0x000fea0003800000 */
.L_x_240:
[----:B------:R-:W-:Y:S05]  /*118e0*/  EXIT ;  /* 0x000000000000794d */ /* 0x000fea0003800000 */
.L_x_21:
[----:B-1----:R-:W-:-:S04]  /*118f0*/  IMAD.U32 R153, RZ, RZ, UR8 ;  /* 0x00000008ff997e24 */ /* 0x002fc8000f8e00ff */
[----:B------:R1:W2:Y:S03]  /*11900*/  SYNCS.PHASECHK.TRANS64.TRYWAIT P0, [R153+URZ], R152 ;  /* 0x00000098990075a7 */ /* 0x0002a6000800017f */
[----:B--2---:R-:W-:Y:S05]  /*11910*/  @!P0 NANOSLEEP.SYNCS 0x989680 ;  /* 0x009896800000895d */ /* 0x004fea0003900000 */
[----:B------:R-:W2:Y:S02]  /*11920*/  @!P0 SYNCS.PHASECHK.TRANS64 P0, [R153+URZ], R152 ;  /* 0x00000098990085a7 */ /* 0x000ea4000800007f */
[----:B--2---:R-:W-:Y:S05]  /*11930*/  @!P0 BRA `(.L_x_21) ;  /* 0xfffffffc00ec8947 */ /* 0x004fea000383ffff */
[----:B------:R-:W-:Y:S05]  /*11940*/  BRA `(.L_x_20) ;  /* 0xffffff0400747947 */ /* 0x000fea000383ffff */
.L_x_228:
[----:B------:R-:W-:Y:S01]  /*11950*/  BSSY B1, `(.L_x_248) ;  /* 0x0000006000017945 */ /* 0x000fe20003800000 */
[----:B------:R-:W-:-:S07]  /*11960*/  IMAD.MOV.U32 R2, RZ, RZ, -0x1 ;  /* 0xffffffffff027424 */ /* 0x000fce00078e00ff */
[----:B------:R-:W-:Y:S05]  /*11970*/  WARPSYNC.COLLECTIVE R2, `(.L_x_249) ;  /* 0x00000000020c7348 */ /* 0x000fea0003c00000 */
[----:B------:R-:W-:Y:S02]  /*11980*/  ELECT P0, UR62, PT ;  /* 0x00000000003e782f */ /* 0x000fe40003800000 */
[----:B------:R-:W-:Y:S01]  /*11990*/  MOV R2, UR62 ;  /* 0x0000003e00027c02 */ /* 0x000fe20008000f00 */
[----:B------:R-:W-:Y:S10]  /*119a0*/  ENDCOLLECTIVE ;  /* 0x000000000000791b */ /* 0x000ff40003800000 */
.L_x_249:
[----:B------:R-:W-:Y:S05]  /*119b0*/  BSYNC B1 ;  /* 0x0000000000017941 */ /* 0x000fea0003800000 */
.L_x_248:
[----:B------:R-:W-:Y:S05]  /*119c0*/  BRA `(.L_x_250) ;  /* 0xffffffec00d07947 */ /* 0x000fea000383ffff */
.L_x_231:
[----:B0-----:R0:W2:Y:S02]  /*119d0*/  SYNCS.PHASECHK.TRANS64.TRYWAIT P0, [R13+URZ+0x28], R4 ;  /* 0x000028040d0075a7 */ /* 0x0010a4000800017f */
[----:B--2---:R-:W-:Y:S05]  /*119e0*/  @!P0 NANOSLEEP.SYNCS 0x989680 ;  /* 0x009896800000895d */ /* 0x004fea0003900000 */
[----:B------:R-:W2:Y:S02]  /*119f0*/  @!P0 SYNCS.PHASECHK.TRANS64 P0, [R13+URZ+0x28], R4 ;  /* 0x000028040d0085a7 */ /* 0x000ea4000800007f */
[----:B--2---:R-:W-:Y:S05]  /*11a00*/  @!P0 BRA `(.L_x_231) ;  /* 0xfffffffc00f08947 */ /* 0x004fea000383ffff */
[----:B------:R-:W-:Y:S05]  /*11a10*/  BRA `(.L_x_251) ;  /* 0xfffffff000187947 */ /* 0x000fea000383ffff */
.L_x_239:
[----:B------:R-:W-:Y:S01]  /*11a20*/  BSSY B0, `(.L_x_252) ;  /* 0x0000006000007945 */ /* 0x000fe20003800000 */
[----:B------:R-:W-:-:S07]  /*11a30*/  IMAD.MOV.U32 R2, RZ, RZ, -0x1 ;  /* 0xffffffffff027424 */ /* 0x000fce00078e00ff */
[----:B------:R-:W-:Y:S05]  /*11a40*/  WARPSYNC.COLLECTIVE R2, `(.L_x_253) ;  /* 0x00000000020c7348 */ /* 0x000fea0003c00000 */
[----:B------:R-:W-:Y:S02]  /*11a50*/  ELECT P0, UR62, PT ;  /* 0x00000000003e782f */ /* 0x000fe40003800000 */
[----:B------:R-:W-:Y:S01]  /*11a60*/  MOV R2, UR62 ;  /* 0x0000003e00027c02 */ /* 0x000fe20008000f00 */
[----:B------:R-:W-:Y:S10]  /*11a70*/  ENDCOLLECTIVE ;  /* 0x000000000000791b */ /* 0x000ff40003800000 */
.L_x_253:
[----:B------:R-:W-:Y:S05]  /*11a80*/  BSYNC B0 ;  /* 0x0000000000007941 */ /* 0x000fea0003800000 */
.L_x_252:
[----:B------:R-:W-:Y:S05]  /*11a90*/  BRA `(.L_x_254) ;  /* 0xfffffff800b87947 */ /* 0x000fea000383ffff */
.L_x_243:
[----:B0-----:R0:W1:Y:S02]  /*11aa0*/  SYNCS.PHASECHK.TRANS64.TRYWAIT P0, [R5+URZ], R2 ;  /* 0x00000002050075a7 */ /* 0x001064000800017f */
[----:B-1----:R-:W-:Y:S05]  /*11ab0*/  @!P0 NANOSLEEP.SYNCS 0x989680 ;  /* 0x009896800000895d */ /* 0x002fea0003900000 */
[----:B------:R-:W1:Y:S02]  /*11ac0*/  @!P0 SYNCS.PHASECHK.TRANS64 P0, [R5+URZ], R2 ;  /* 0x00000002050085a7 */ /* 0x000e64000800007f */
[----:B-1----:R-:W-:Y:S05]  /*11ad0*/  @!P0 BRA `(.L_x_243) ;  /* 0xfffffffc00f08947 */ /* 0x002fea000383ffff */
[----:B------:R-:W-:Y:S05]  /*11ae0*/  BRA `(.L_x_255) ;  /* 0xfffffff800fc7947 */ /* 0x000fea000383ffff */
.L_x_244:
[----:B0-----:R0:W1:Y:S02]  /*11af0*/  SYNCS.PHASECHK.TRANS64.TRYWAIT P0, [R7+URZ], R4 ;  /* 0x00000004070075a7 */ /* 0x001064000800017f */
[----:B-1----:R-:W-:Y:S05]  /*11b00*/  @!P0 NANOSLEEP.SYNCS 0x989680 ;  /* 0x009896800000895d */ /* 0x002fea0003900000 */
[----:B------:R-:W1:Y:S02]  /*11b10*/  @!P0 SYNCS.PHASECHK.TRANS64 P0, [R7+URZ], R4 ;  /* 0x00000004070085a7 */ /* 0x000e64000800007f */
[----:B-1----:R-:W-:Y:S05]  /*11b20*/  @!P0 BRA `(.L_x_244) ;  /* 0xfffffffc00f08947 */ /* 0x002fea000383ffff */
[----:B------:R-:W-:Y:S05]  /*11b30*/  BRA `(.L_x_256) ;  /* 0xfffffffc000c7947 */ /* 0x000fea000383ffff */
.L_x_245:
[----:B0-----:R0:W1:Y:S02]  /*11b40*/  SYNCS.PHASECHK.TRANS64.TRYWAIT P0, [R6+URZ], R5 ;  /* 0x00000005060075a7 */ /* 0x001064000800017f */
[----:B-1----:R-:W-:Y:S05]  /*11b50*/  @!P0 NANOSLEEP.SYNCS 0x989680 ;  /* 0x009896800000895d */ /* 0x002fea0003900000 */
[----:B------:R-:W1:Y:S02]  /*11b60*/  @!P0 SYNCS.PHASECHK.TRANS64 P0, [R6+URZ], R5 ;  /* 0x00000005060085a7 */ /* 0x000e64000800007f */
[----:B-1----:R-:W-:Y:S05]  /*11b70*/  @!P0 BRA `(.L_x_245) ;  /* 0xfffffffc00f08947 */ /* 0x002fea000383ffff */
[----:B------:R-:W-:Y:S05]  /*11b80*/  BRA `(.L_x_257) ;  /* 0xfffffffc001c7947 */ /* 0x000fea000383ffff */
.L_x_246:
[----:B-1----:R1:W2:Y:S02]  /*11b90*/  SYNCS.PHASECHK.TRANS64.TRYWAIT P0, [R7+URZ], R4 ;  /* 0x00000004070075a7 */ /* 0x0022a4000800017f */
[----:B--2---:R-:W-:Y:S05]  /*11ba0*/  @!P0 NANOSLEEP.SYNCS 0x989680 ;  /* 0x009896800000895d */ /* 0x004fea0003900000 */
[----:B------:R-:W2:Y:S02]  /*11bb0*/  @!P0 SYNCS.PHASECHK.TRANS64 P0, [R7+URZ], R4 ;  /* 0x00000004070085a7 */ /* 0x000ea4000800007f */
[----:B--2---:R-:W-:Y:S05]  /*11bc0*/  @!P0 BRA `(.L_x_246) ;  /* 0xfffffffc00f08947 */ /* 0x004fea000383ffff */
[----:B------:R-:W-:Y:S05]  /*11bd0*/  BRA `(.L_x_258) ;  /* 0xfffffffc00247947 */ /* 0x000fea000383ffff */
.L_x_259:
[----:B------:R-:W-:-:S00]  /*11be0*/  BRA `(.L_x_259) ;  /* 0xfffffffc00fc7947 */ /* 0x000fc0000383ffff */
[----:B------:R-:W-:-:S00]  /*11bf0*/  NOP ;  /* 0x0000000000007918 */ /* 0x000fc00000000000 */
        /* <DEDUP_REMOVED lines=8> */
.L_x_260:


//--------------------- .nv.shared._ZN7cutlass13device_kernelINS_4gemm6kernel13GemmUniversalIN4cute5tupleIJiiiiEEENS1_10collective13CollectiveMmaINS1_43MainloopSm90TmaGmmaWarpSpecializedSparseFP8ILi5ENS5_IJNS4_1CILi2EEENSA_ILi1EEESC_EEENS1_35KernelTmaWarpSpecializedCooperativeEEENS5_IJNSA_ILi128EEENSA_ILi256EEESG_EEENS_12float_e4m3_tENS5_IJNS4_6LayoutINS5_IJiNS5_IJSB_iEEEiEEENS5_IJlNS5_IJSC_SB_EEElEEEEENSK_INS5_IJNS5_IJNSA_ILi64EEEiEEENS5_IJSG_iEEEiEEENS5_IJNS5_IJSG_NSA_ILi8192EEEEEENS5_IJSC_lEEElEEEEEEEESJ_NS5_IJlSC_lEEENS4_8TiledMMAINS4_8MMA_AtomIJNS4_4SM904GMMA6SPARSE32GMMA_64x256x64_F32E4M3E4M3_SS_TNILNS14_7ScaleInE1ELS17_1ELNS14_9SparseSelE0EEEEEENSK_ISD_NS5_IJSC_NSA_ILi0EEES1B_EEEEENS5_IJNS4_10UnderscoreES1E_S1E_EEEEENS4_13SM90_TMA_LOADENS4_14ComposedLayoutINS4_7SwizzleILi2ELi4ELi3EEENS4_25smem_sparse_ptr_flag_bitsILi2ELi8EEENSK_INS5_IJNS5_IJSC_NSA_ILi8EEEEEENS5_IJSB_SQ_EEEEEENS5_IJNS5_IJS1B_SG_EEESN_EEEEEEEvNS4_8identityENS4_23SM90_TMA_LOAD_MULTICASTENS1I_INS1J_ILi3ELi4ELi3EEENS4_18smem_ptr_flag_bitsILi8EEENSK_INS5_IJS1N_SG_EEENS5_IJSG_SC_EEEEEEEvS1V_EENS_8epilogue10collective6detail29Sm90TmaWarpSpecializedAdapterINS26_15DefaultEpilogueIfNS5_IJSC_llEEES2A_NS25_6thread17LinearCombinationIfLi1EffLNS2B_9ScaleType4KindE0ELNS_15FloatRoundStyleE2EfEENS1_15EpilogueDefaultEEEEEvvEEEEvNT_6ParamsE --------------------------
	.section	.nv.shared._ZN7cutlass13device_kernelINS_4gemm6kernel13GemmUniversalIN4cute5tupleIJiiiiEEENS1_10collective13CollectiveMmaINS1_43MainloopSm90TmaGmmaWarpSpecializedSparseFP8ILi5ENS5_IJNS4_1CILi2EEENSA_ILi1EEESC_EEENS1_35KernelTmaWarpSpecializedCooperativeEEENS5_IJNSA_ILi128EEENSA_ILi256EEESG_EEENS_12float_e4m3_tENS5_IJNS4_6LayoutINS5_IJiNS5_IJSB_iEEEiEEENS5_IJlNS5_IJSC_SB_EEElEEEEENSK_INS5_IJNS5_IJNSA_ILi64EEEiEEENS5_IJSG_iEEEiEEENS5_IJNS5_IJSG_NSA_ILi8192EEEEEENS5_IJSC_lEEElEEEEEEEESJ_NS5_IJlSC_lEEENS4_8TiledMMAINS4_8MMA_AtomIJNS4_4SM904GMMA6SPARSE32GMMA_64x256x64_F32E4M3E4M3_SS_TNILNS14_7ScaleInE1ELS17_1ELNS14_9SparseSelE0EEEEEENSK_ISD_NS5_IJSC_NSA_ILi0EEES1B_EEEEENS5_IJNS4_10UnderscoreES1E_S1E_EEEEENS4_13SM90_TMA_LOADENS4_14ComposedLayoutINS4_7SwizzleILi2ELi4ELi3EEENS4_25smem_sparse_ptr_flag_bitsILi2ELi8EEENSK_INS5_IJNS5_IJSC_NSA_ILi8EEEEEENS5_IJSB_SQ_EEEEEENS5_IJNS5_IJS1B_SG_EEESN_EEEEEEEvNS4_8identityENS4_23SM90_TMA_LOAD_MULTICASTENS1I_INS1J_ILi3ELi4ELi3EEENS4_18smem_ptr_flag_bitsILi8EEENSK_INS5_IJS1N_SG_EEENS5_IJSG_SC_EEEEEEEvS1V_EENS_8epilogue10collective6detail29Sm90TmaWarpSpecializedAdapterINS26_15DefaultEpilogueIfNS5_IJSC_llEEES2A_NS25_6thread17LinearCombinationIfLi1EffLNS2B_9ScaleType4KindE0ELNS_15FloatRoundStyleE2EfEENS1_15EpilogueDefaultEEEEEvvEEEEvNT_6ParamsE,"aw",@nobits
	.sectionflags	@""
	.align	16
	.zero		1024


//--------------------- .nv.shared.reserved.0     --------------------------
	.section	.nv.shared.reserved.0,"aw",@nobits
	.weak		__nv_reservedSMEM_offset_0_alias
	.size		__nv_reservedSMEM_offset_0_alias, 0, 0
	.other		__nv_reservedSMEM_offset_0_alias,@"STO_CUDA_RESERVED_SHARED STV_DEFAULT"
__nv_reservedSMEM_offset_0_alias:
	.zero		0


//--------------------- .nv.global                --------------------------
	.section	.nv.global,"aw",@nobits
.nv.global:
	.type		_ZN39_INTERNAL_ad7ec2de_4_k_cu_3c33792d_37844cute1_E,@object
	.size		_ZN39_INTERNAL_ad7ec2de_4_k_cu_3c33792d_37844cute1_E,(_ZN39_INTERNAL_ad7ec2de_4_k_cu_3c33792d_37844cuda3std3__45__cpo6cbeginE - _ZN39_INTERNAL_ad7ec2de_4_k_cu_3c33792d_37844cute1_E)
_ZN39_INTERNAL_ad7ec2de_4_k_cu_3c33792d_37844cute1_E:
	.zero		1
	.type		_ZN39_INTERNAL_ad7ec2de_4_k_cu_3c33792d_37844cuda3std3__45__cpo6cbeginE,@object
	.size		_ZN39_INTERNAL_ad7ec2de_4_k_cu_3c33792d_37844cuda3std3__45__cpo6cbeginE,(_ZN39_INTERNAL_ad7ec2de_4_k_cu_3c33792d_37844cuda3std3__48in_placeE - _ZN39_INTERNAL_ad7ec2de_4_k_cu_3c33792d_37844cuda3std3__45__cpo6cbeginE)
_ZN39_INTERNAL_ad7ec2de_4_k_cu_3c33792d_37844cuda3std3__45__cpo6cbeginE:
	.zero		1
	.type		_ZN39_INTERNAL_ad7ec2de_4_k_cu_3c33792d_37844cuda3std3__48in_placeE,@object
	.size		_ZN39_INTERNAL_ad7ec2de_4_k_cu_3c33792d_37844cuda3std3__48in_placeE,(_ZN39_INTERNAL_ad7ec2de_4_k_cu_3c33792d_37844cuda3std6ranges3__45__cpo9iter_moveE - _ZN39_INTERNAL_ad7ec2de_4_k_cu_3c33792d_37844cuda3std3__48in_placeE)
_ZN39_INTERNAL_ad7ec2de_4_k_cu_3c33792d_37844cuda3std3__48in_placeE:
	.zero		1
	.type		_ZN39_INTERNAL_ad7ec2de_4_k_cu_3c33792d_37844cuda3std6ranges3__45__cpo9iter_moveE,@object
	.size		_ZN39_INTERNAL_ad7ec2de_4_k_cu_3c33792d_37844cuda3std6ranges3__45__cpo9iter_moveE,(_ZN39_INTERNAL_ad7ec2de_4_k_cu_3c33792d_37844cuda3std3__45__cpo5beginE - _ZN39_INTERNAL_ad7ec2de_4_k_cu_3c33792d_37844cuda3std6ranges3__45__cpo9iter_moveE)
_ZN39_INTERNAL_ad7ec2de_4_k_cu_3c33792d_37844cuda3std6ranges3__45__cpo9iter_moveE:
	.zero		1
	.type		_ZN39_INTERNAL_ad7ec2de_4_k_cu_3c33792d_37844cuda3std3__45__cpo5beginE,@object
	.size		_ZN39_INTERNAL_ad7ec2de_4_k_cu_3c33792d_37844cuda3std3__45__cpo5beginE,(_ZN39_INTERNAL_ad7ec2de_4_k_cu_3c33792d_37844cuda3std3__441_GLOBAL__N__ad7ec2de_4_k_cu_3c33792d_37846ignoreE - _ZN39_INTERNAL_ad7ec2de_4_k_cu_3c33792d_37844cuda3std3__45__cpo5beginE)
_ZN39_INTERNAL_ad7ec2de_4_k_cu_3c33792d_37844cuda3std3__45__cpo5beginE:
	.zero		1
	.type		_ZN39_INTERNAL_ad7ec2de_4_k_cu_3c33792d_37844cuda3std3__441_GLOBAL__N__ad7ec2de_4_k_cu_3c33792d_37846ignoreE,@object
	.size		_ZN39_INTERNAL_ad7ec2de_4_k_cu_3c33792d_37844cuda3std3__441_GLOBAL__N__ad7ec2de_4_k_cu_3c33792d_37846ignoreE,(_ZN39_INTERNAL_ad7ec2de_4_k_cu_3c33792d_37844cute7productE - _ZN39_INTERNAL_ad7ec2de_4_k_cu_3c33792d_37844cuda3std3__441_GLOBAL__N__ad7ec2de_4_k_cu_3c33792d_37846ignoreE)
_ZN39_INTERNAL_ad7ec2de_4_k_cu_3c33792d_37844cuda3std3__441_GLOBAL__N__ad7ec2de_4_k_cu_3c33792d_37846ignoreE:
	.zero		1
	.type		_ZN39_INTERNAL_ad7ec2de_4_k_cu_3c33792d_37844cute7productE,@object
	.size		_ZN39_INTERNAL_ad7ec2de_4_k_cu_3c33792d_37844cute7productE,(_ZN39_INTERNAL_ad7ec2de_4_k_cu_3c33792d_37844cuda3std3__45__cpo3endE - _ZN39_INTERNAL_ad7ec2de_4_k_cu_3c33792d_37844cute7productE)
_ZN39_INTERNAL_ad7ec2de_4_k_cu_3c33792d_37844cute7productE:
	.zero		1
	.type		_ZN39_INTERNAL_ad7ec2de_4_k_cu_3c33792d_37844cuda3std3__45__cpo3endE,@object
	.size		_ZN39_INTERNAL_ad7ec2de_4_k_cu_3c33792d_37844cuda3std3__45__cpo3endE,(_ZN39_INTERNAL_ad7ec2de_4_k_cu_3c33792d_37844cuda3std3__419piecewise_constructE - _ZN39_INTERNAL_ad7ec2de_4_k_cu_3c33792d_37844cuda3std3__45__cpo3endE)
_ZN39_INTERNAL_ad7ec2de_4_k_cu_3c33792d_37844cuda3std3__45__cpo3endE:
	.zero		1
	.type		_ZN39_INTERNAL_ad7ec2de_4_k_cu_3c33792d_37844cuda3std3__419piecewise_constructE,@object
	.size		_ZN39_INTERNAL_ad7ec2de_4_k_cu_3c33792d_37844cuda3std3__419piecewise_constructE,(_ZN39_INTERNAL_ad7ec2de_4_k_cu_3c33792d_37844cuda3std3__45__cpo4cendE - _ZN39_INTERNAL_ad7ec2de_4_k_cu_3c33792d_37844cuda3std3__419piecewise_constructE)
_ZN39_INTERNAL_ad7ec2de_4_k_cu_3c33792d_37844cuda3std3__419piecewise_constructE:
	.zero		1
	.type		_ZN39_INTERNAL_ad7ec2de_4_k_cu_3c33792d_37844cuda3std3__45__cpo4cendE,@object
	.size		_ZN39_INTERNAL_ad7ec2de_4_k_cu_3c33792d_37844cuda3std3__45__cpo4cendE,(_ZN39_INTERNAL_ad7ec2de_4_k_cu_3c33792d_37844cuda3std6ranges3__45__cpo4swapE - _ZN39_INTERNAL_ad7ec2de_4_k_cu_3c33792d_37844cuda3std3__45__cpo4cendE)
_ZN39_INTERNAL_ad7ec2de_4_k_cu_3c33792d_37844cuda3std3__45__cpo4cendE:
	.zero		1
	.type		_ZN39_INTERNAL_ad7ec2de_4_k_cu_3c33792d_37844cuda3std6ranges3__45__cpo4swapE,@object
	.size		_ZN39_INTERNAL_ad7ec2de_4_k_cu_3c33792d_37844cuda3std6ranges3__45__cpo4swapE,(.L_7 - _ZN39_INTERNAL_ad7ec2de_4_k_cu_3c33792d_37844cuda3std6ranges3__45__cpo4swapE)
_ZN39_INTERNAL_ad7ec2de_4_k_cu_3c33792d_37844cuda3std6ranges3__45__cpo4swapE:
	.zero		1
.L_7:


//--------------------- .nv.constant0._ZN7cutlass13device_kernelINS_4gemm6kernel13GemmUniversalIN4cute5tupleIJiiiiEEENS1_10collective13CollectiveMmaINS1_43MainloopSm90TmaGmmaWarpSpecializedSparseFP8ILi5ENS5_IJNS4_1CILi2EEENSA_ILi1EEESC_EEENS1_35KernelTmaWarpSpecializedCooperativeEEENS5_IJNSA_ILi128EEENSA_ILi256EEESG_EEENS_12float_e4m3_tENS5_IJNS4_6LayoutINS5_IJiNS5_IJSB_iEEEiEEENS5_IJlNS5_IJSC_SB_EEElEEEEENSK_INS5_IJNS5_IJNSA_ILi64EEEiEEENS5_IJSG_iEEEiEEENS5_IJNS5_IJSG_NSA_ILi8192EEEEEENS5_IJSC_lEEElEEEEEEEESJ_NS5_IJlSC_lEEENS4_8TiledMMAINS4_8MMA_AtomIJNS4_4SM904GMMA6SPARSE32GMMA_64x256x64_F32E4M3E4M3_SS_TNILNS14_7ScaleInE1ELS17_1ELNS14_9SparseSelE0EEEEEENSK_ISD_NS5_IJSC_NSA_ILi0EEES1B_EEEEENS5_IJNS4_10UnderscoreES1E_S1E_EEEEENS4_13SM90_TMA_LOADENS4_14ComposedLayoutINS4_7SwizzleILi2ELi4ELi3EEENS4_25smem_sparse_ptr_flag_bitsILi2ELi8EEENSK_INS5_IJNS5_IJSC_NSA_ILi8EEEEEENS5_IJSB_SQ_EEEEEENS5_IJNS5_IJS1B_SG_EEESN_EEEEEEEvNS4_8identityENS4_23SM90_TMA_LOAD_MULTICASTENS1I_INS1J_ILi3ELi4ELi3EEENS4_18smem_ptr_flag_bitsILi8EEENSK_INS5_IJS1N_SG_EEENS5_IJSG_SC_EEEEEEEvS1V_EENS_8epilogue10collective6detail29Sm90TmaWarpSpecializedAdapterINS26_15DefaultEpilogueIfNS5_IJSC_llEEES2A_NS25_6thread17LinearCombinationIfLi1EffLNS2B_9ScaleType4KindE0ELNS_15FloatRoundStyleE2EfEENS1_15EpilogueDefaultEEEEEvvEEEEvNT_6ParamsE --------------------------
	.section	.nv.constant0._ZN7cutlass13device_kernelINS_4gemm6kernel13GemmUniversalIN4cute5tupleIJiiiiEEENS1_10collective13CollectiveMmaINS1_43MainloopSm90TmaGmmaWarpSpecializedSparseFP8ILi5ENS5_IJNS4_1CILi2EEENSA_ILi1EEESC_EEENS1_35KernelTmaWarpSpecializedCooperativeEEENS5_IJNSA_ILi128EEENSA_ILi256EEESG_EEENS_12float_e4m3_tENS5_IJNS4_6LayoutINS5_IJiNS5_IJSB_iEEEiEEENS5_IJlNS5_IJSC_SB_EEElEEEEENSK_INS5_IJNS5_IJNSA_ILi64EEEiEEENS5_IJSG_iEEEiEEENS5_IJNS5_IJSG_NSA_ILi8192EEEEEENS5_IJSC_lEEElEEEEEEEESJ_NS5_IJlSC_lEEENS4_8TiledMMAINS4_8MMA_AtomIJNS4_4SM904GMMA6SPARSE32GMMA_64x256x64_F32E4M3E4M3_SS_TNILNS14_7ScaleInE1ELS17_1ELNS14_9SparseSelE0EEEEEENSK_ISD_NS5_IJSC_NSA_ILi0EEES1B_EEEEENS5_IJNS4_10UnderscoreES1E_S1E_EEEEENS4_13SM90_TMA_LOADENS4_14ComposedLayoutINS4_7SwizzleILi2ELi4ELi3EEENS4_25smem_sparse_ptr_flag_bitsILi2ELi8EEENSK_INS5_IJNS5_IJSC_NSA_ILi8EEEEEENS5_IJSB_SQ_EEEEEENS5_IJNS5_IJS1B_SG_EEESN_EEEEEEEvNS4_8identityENS4_23SM90_TMA_LOAD_MULTICASTENS1I_INS1J_ILi3ELi4ELi3EEENS4_18smem_ptr_flag_bitsILi8EEENSK_INS5_IJS1N_SG_EEENS5_IJSG_SC_EEEEEEEvS1V_EENS_8epilogue10collective6detail29Sm90TmaWarpSpecializedAdapterINS26_15DefaultEpilogueIfNS5_IJSC_llEEES2A_NS25_6thread17LinearCombinationIfLi1EffLNS2B_9ScaleType4KindE0ELNS_15FloatRoundStyleE2EfEENS1_15EpilogueDefaultEEEEEvvEEEEvNT_6ParamsE,"a",@progbits
	.sectionflags	@""
	.align	4
.nv.constant0._ZN7cutlass13device_kernelINS_4gemm6kernel13GemmUniversalIN4cute5tupleIJiiiiEEENS1_10collective13CollectiveMmaINS1_43MainloopSm90TmaGmmaWarpSpecializedSparseFP8ILi5ENS5_IJNS4_1CILi2EEENSA_ILi1EEESC_EEENS1_35KernelTmaWarpSpecializedCooperativeEEENS5_IJNSA_ILi128EEENSA_ILi256EEESG_EEENS_12float_e4m3_tENS5_IJNS4_6LayoutINS5_IJiNS5_IJSB_iEEEiEEENS5_IJlNS5_IJSC_SB_EEElEEEEENSK_INS5_IJNS5_IJNSA_ILi64EEEiEEENS5_IJSG_iEEEiEEENS5_IJNS5_IJSG_NSA_ILi8192EEEEEENS5_IJSC_lEEElEEEEEEEESJ_NS5_IJlSC_lEEENS4_8TiledMMAINS4_8MMA_AtomIJNS4_4SM904GMMA6SPARSE32GMMA_64x256x64_F32E4M3E4M3_SS_TNILNS14_7ScaleInE1ELS17_1ELNS14_9SparseSelE0EEEEEENSK_ISD_NS5_IJSC_NSA_ILi0EEES1B_EEEEENS5_IJNS4_10UnderscoreES1E_S1E_EEEEENS4_13SM90_TMA_LOADENS4_14ComposedLayoutINS4_7SwizzleILi2ELi4ELi3EEENS4_25smem_sparse_ptr_flag_bitsILi2ELi8EEENSK_INS5_IJNS5_IJSC_NSA_ILi8EEEEEENS5_IJSB_SQ_EEEEEENS5_IJNS5_IJS1B_SG_EEESN_EEEEEEEvNS4_8identityENS4_23SM90_TMA_LOAD_MULTICASTENS1I_INS1J_ILi3ELi4ELi3EEENS4_18smem_ptr_flag_bitsILi8EEENSK_INS5_IJS1N_SG_EEENS5_IJSG_SC_EEEEEEEvS1V_EENS_8epilogue10collective6detail29Sm90TmaWarpSpecializedAdapterINS26_15DefaultEpilogueIfNS5_IJSC_llEEES2A_NS25_6thread17LinearCombinationIfLi1EffLNS2B_9ScaleType4KindE0ELNS_15FloatRoundStyleE2EfEENS1_15EpilogueDefaultEEEEEvvEEEEvNT_6ParamsE:
	.zero		1920


//--------------------- SYMBOLS --------------------------

	.type		.nv.reservedSmem.offset0,@object
	.size		.nv.reservedSmem.offset0,0x4
